//
// Generated by NVIDIA NVVM Compiler
//
// Compiler Build ID: CL-36424714
// Cuda compilation tools, release 13.0, V13.0.88
// Based on NVVM 20.0.0
//

.version 9.0
.target sm_100
.address_size 64

	// .globl	_Z11printOnCudaPii
.extern .func  (.param .b32 func_retval0) vprintf
(
	.param .b64 vprintf_param_0,
	.param .b64 vprintf_param_1
)
;
// _ZZ7Dev_dotPfS_S_iE3tmp has been demoted
.global .align 1 .b8 $str[25] = {70, 114, 111, 109, 32, 67, 85, 68, 65, 32, 100, 97, 116, 97, 91, 37, 100, 93, 32, 61, 32, 37, 100, 10};

.visible .entry _Z11printOnCudaPii(
	.param .u64 .ptr .align 1 _Z11printOnCudaPii_param_0,
	.param .u32 _Z11printOnCudaPii_param_1
)
{
	.local .align 8 .b8 	__local_depot0[8];
	.reg .b64 	%SP;
	.reg .b64 	%SPL;
	.reg .pred 	%p<12>;
	.reg .b32 	%r<143>;
	.reg .b64 	%rd<30>;

	mov.u64 	%SPL, __local_depot0;
	cvta.local.u64 	%SP, %SPL;
	ld.param.u64 	%rd9, [_Z11printOnCudaPii_param_0];
	ld.param.u32 	%r17, [_Z11printOnCudaPii_param_1];
	cvta.to.global.u64 	%rd1, %rd9;
	add.u64 	%rd10, %SP, 0;
	add.u64 	%rd2, %SPL, 0;
	mov.u32 	%r18, %ctaid.x;
	mov.u32 	%r19, %ntid.x;
	mul.lo.s32 	%r20, %r18, %r19;
	mov.u32 	%r21, %tid.x;
	neg.s32 	%r22, %r21;
	setp.ne.s32 	%p1, %r20, %r22;
	setp.lt.s32 	%p2, %r17, 1;
	or.pred  	%p3, %p1, %p2;
	@%p3 bra 	$L__BB0_13;
	and.b32  	%r1, %r17, 15;
	setp.lt.u32 	%p4, %r17, 16;
	mov.b32 	%r139, 0;
	@%p4 bra 	$L__BB0_4;
	and.b32  	%r139, %r17, 2147483632;
	add.s64 	%rd28, %rd1, 32;
	mov.b32 	%r137, 0;
	mov.u64 	%rd11, $str;
$L__BB0_3:
	.pragma "nounroll";
	ld.global.u32 	%r25, [%rd28+-32];
	st.local.v2.u32 	[%rd2], {%r137, %r25};
	cvta.global.u64 	%rd12, %rd11;
	{ // callseq 0, 0
	.param .b64 param0;
	st.param.b64 	[param0], %rd12;
	.param .b64 param1;
	st.param.b64 	[param1], %rd10;
	.param .b32 retval0;
	call.uni (retval0), 
	vprintf, 
	(
	param0, 
	param1
	);
	ld.param.b32 	%r26, [retval0];
	} // callseq 0
	ld.global.u32 	%r28, [%rd28+-28];
	add.s32 	%r29, %r137, 1;
	st.local.v2.u32 	[%rd2], {%r29, %r28};
	{ // callseq 1, 0
	.param .b64 param0;
	st.param.b64 	[param0], %rd12;
	.param .b64 param1;
	st.param.b64 	[param1], %rd10;
	.param .b32 retval0;
	call.uni (retval0), 
	vprintf, 
	(
	param0, 
	param1
	);
	ld.param.b32 	%r30, [retval0];
	} // callseq 1
	ld.global.u32 	%r32, [%rd28+-24];
	add.s32 	%r33, %r137, 2;
	st.local.v2.u32 	[%rd2], {%r33, %r32};
	{ // callseq 2, 0
	.param .b64 param0;
	st.param.b64 	[param0], %rd12;
	.param .b64 param1;
	st.param.b64 	[param1], %rd10;
	.param .b32 retval0;
	call.uni (retval0), 
	vprintf, 
	(
	param0, 
	param1
	);
	ld.param.b32 	%r34, [retval0];
	} // callseq 2
	ld.global.u32 	%r36, [%rd28+-20];
	add.s32 	%r37, %r137, 3;
	st.local.v2.u32 	[%rd2], {%r37, %r36};
	{ // callseq 3, 0
	.param .b64 param0;
	st.param.b64 	[param0], %rd12;
	.param .b64 param1;
	st.param.b64 	[param1], %rd10;
	.param .b32 retval0;
	call.uni (retval0), 
	vprintf, 
	(
	param0, 
	param1
	);
	ld.param.b32 	%r38, [retval0];
	} // callseq 3
	ld.global.u32 	%r40, [%rd28+-16];
	add.s32 	%r41, %r137, 4;
	st.local.v2.u32 	[%rd2], {%r41, %r40};
	{ // callseq 4, 0
	.param .b64 param0;
	st.param.b64 	[param0], %rd12;
	.param .b64 param1;
	st.param.b64 	[param1], %rd10;
	.param .b32 retval0;
	call.uni (retval0), 
	vprintf, 
	(
	param0, 
	param1
	);
	ld.param.b32 	%r42, [retval0];
	} // callseq 4
	ld.global.u32 	%r44, [%rd28+-12];
	add.s32 	%r45, %r137, 5;
	st.local.v2.u32 	[%rd2], {%r45, %r44};
	{ // callseq 5, 0
	.param .b64 param0;
	st.param.b64 	[param0], %rd12;
	.param .b64 param1;
	st.param.b64 	[param1], %rd10;
	.param .b32 retval0;
	call.uni (retval0), 
	vprintf, 
	(
	param0, 
	param1
	);
	ld.param.b32 	%r46, [retval0];
	} // callseq 5
	ld.global.u32 	%r48, [%rd28+-8];
	add.s32 	%r49, %r137, 6;
	st.local.v2.u32 	[%rd2], {%r49, %r48};
	{ // callseq 6, 0
	.param .b64 param0;
	st.param.b64 	[param0], %rd12;
	.param .b64 param1;
	st.param.b64 	[param1], %rd10;
	.param .b32 retval0;
	call.uni (retval0), 
	vprintf, 
	(
	param0, 
	param1
	);
	ld.param.b32 	%r50, [retval0];
	} // callseq 6
	ld.global.u32 	%r52, [%rd28+-4];
	add.s32 	%r53, %r137, 7;
	st.local.v2.u32 	[%rd2], {%r53, %r52};
	{ // callseq 7, 0
	.param .b64 param0;
	st.param.b64 	[param0], %rd12;
	.param .b64 param1;
	st.param.b64 	[param1], %rd10;
	.param .b32 retval0;
	call.uni (retval0), 
	vprintf, 
	(
	param0, 
	param1
	);
	ld.param.b32 	%r54, [retval0];
	} // callseq 7
	ld.global.u32 	%r56, [%rd28];
	add.s32 	%r57, %r137, 8;
	st.local.v2.u32 	[%rd2], {%r57, %r56};
	{ // callseq 8, 0
	.param .b64 param0;
	st.param.b64 	[param0], %rd12;
	.param .b64 param1;
	st.param.b64 	[param1], %rd10;
	.param .b32 retval0;
	call.uni (retval0), 
	vprintf, 
	(
	param0, 
	param1
	);
	ld.param.b32 	%r58, [retval0];
	} // callseq 8
	ld.global.u32 	%r60, [%rd28+4];
	add.s32 	%r61, %r137, 9;
	st.local.v2.u32 	[%rd2], {%r61, %r60};
	{ // callseq 9, 0
	.param .b64 param0;
	st.param.b64 	[param0], %rd12;
	.param .b64 param1;
	st.param.b64 	[param1], %rd10;
	.param .b32 retval0;
	call.uni (retval0), 
	vprintf, 
	(
	param0, 
	param1
	);
	ld.param.b32 	%r62, [retval0];
	} // callseq 9
	ld.global.u32 	%r64, [%rd28+8];
	add.s32 	%r65, %r137, 10;
	st.local.v2.u32 	[%rd2], {%r65, %r64};
	{ // callseq 10, 0
	.param .b64 param0;
	st.param.b64 	[param0], %rd12;
	.param .b64 param1;
	st.param.b64 	[param1], %rd10;
	.param .b32 retval0;
	call.uni (retval0), 
	vprintf, 
	(
	param0, 
	param1
	);
	ld.param.b32 	%r66, [retval0];
	} // callseq 10
	ld.global.u32 	%r68, [%rd28+12];
	add.s32 	%r69, %r137, 11;
	st.local.v2.u32 	[%rd2], {%r69, %r68};
	{ // callseq 11, 0
	.param .b64 param0;
	st.param.b64 	[param0], %rd12;
	.param .b64 param1;
	st.param.b64 	[param1], %rd10;
	.param .b32 retval0;
	call.uni (retval0), 
	vprintf, 
	(
	param0, 
	param1
	);
	ld.param.b32 	%r70, [retval0];
	} // callseq 11
	ld.global.u32 	%r72, [%rd28+16];
	add.s32 	%r73, %r137, 12;
	st.local.v2.u32 	[%rd2], {%r73, %r72};
	{ // callseq 12, 0
	.param .b64 param0;
	st.param.b64 	[param0], %rd12;
	.param .b64 param1;
	st.param.b64 	[param1], %rd10;
	.param .b32 retval0;
	call.uni (retval0), 
	vprintf, 
	(
	param0, 
	param1
	);
	ld.param.b32 	%r74, [retval0];
	} // callseq 12
	ld.global.u32 	%r76, [%rd28+20];
	add.s32 	%r77, %r137, 13;
	st.local.v2.u32 	[%rd2], {%r77, %r76};
	{ // callseq 13, 0
	.param .b64 param0;
	st.param.b64 	[param0], %rd12;
	.param .b64 param1;
	st.param.b64 	[param1], %rd10;
	.param .b32 retval0;
	call.uni (retval0), 
	vprintf, 
	(
	param0, 
	param1
	);
	ld.param.b32 	%r78, [retval0];
	} // callseq 13
	ld.global.u32 	%r80, [%rd28+24];
	add.s32 	%r81, %r137, 14;
	st.local.v2.u32 	[%rd2], {%r81, %r80};
	{ // callseq 14, 0
	.param .b64 param0;
	st.param.b64 	[param0], %rd12;
	.param .b64 param1;
	st.param.b64 	[param1], %rd10;
	.param .b32 retval0;
	call.uni (retval0), 
	vprintf, 
	(
	param0, 
	param1
	);
	ld.param.b32 	%r82, [retval0];
	} // callseq 14
	ld.global.u32 	%r84, [%rd28+28];
	add.s32 	%r85, %r137, 15;
	st.local.v2.u32 	[%rd2], {%r85, %r84};
	{ // callseq 15, 0
	.param .b64 param0;
	st.param.b64 	[param0], %rd12;
	.param .b64 param1;
	st.param.b64 	[param1], %rd10;
	.param .b32 retval0;
	call.uni (retval0), 
	vprintf, 
	(
	param0, 
	param1
	);
	ld.param.b32 	%r86, [retval0];
	} // callseq 15
	add.s64 	%rd28, %rd28, 64;
	add.s32 	%r137, %r137, 16;
	setp.ne.s32 	%p5, %r137, %r139;
	@%p5 bra 	$L__BB0_3;
$L__BB0_4:
	setp.eq.s32 	%p6, %r1, 0;
	@%p6 bra 	$L__BB0_13;
	and.b32  	%r6, %r17, 7;
	setp.lt.u32 	%p7, %r1, 8;
	@%p7 bra 	$L__BB0_7;
	mul.wide.u32 	%rd14, %r139, 4;
	add.s64 	%rd15, %rd1, %rd14;
	ld.global.u32 	%r88, [%rd15];
	st.local.v2.u32 	[%rd2], {%r139, %r88};
	mov.u64 	%rd16, $str;
	cvta.global.u64 	%rd17, %rd16;
	add.u64 	%rd18, %SP, 0;
	{ // callseq 16, 0
	.param .b64 param0;
	st.param.b64 	[param0], %rd17;
	.param .b64 param1;
	st.param.b64 	[param1], %rd18;
	.param .b32 retval0;
	call.uni (retval0), 
	vprintf, 
	(
	param0, 
	param1
	);
	ld.param.b32 	%r89, [retval0];
	} // callseq 16
	add.s32 	%r91, %r139, 1;
	ld.global.u32 	%r92, [%rd15+4];
	st.local.v2.u32 	[%rd2], {%r91, %r92};
	{ // callseq 17, 0
	.param .b64 param0;
	st.param.b64 	[param0], %rd17;
	.param .b64 param1;
	st.param.b64 	[param1], %rd18;
	.param .b32 retval0;
	call.uni (retval0), 
	vprintf, 
	(
	param0, 
	param1
	);
	ld.param.b32 	%r93, [retval0];
	} // callseq 17
	add.s32 	%r95, %r139, 2;
	ld.global.u32 	%r96, [%rd15+8];
	st.local.v2.u32 	[%rd2], {%r95, %r96};
	{ // callseq 18, 0
	.param .b64 param0;
	st.param.b64 	[param0], %rd17;
	.param .b64 param1;
	st.param.b64 	[param1], %rd18;
	.param .b32 retval0;
	call.uni (retval0), 
	vprintf, 
	(
	param0, 
	param1
	);
	ld.param.b32 	%r97, [retval0];
	} // callseq 18
	add.s32 	%r99, %r139, 3;
	ld.global.u32 	%r100, [%rd15+12];
	st.local.v2.u32 	[%rd2], {%r99, %r100};
	{ // callseq 19, 0
	.param .b64 param0;
	st.param.b64 	[param0], %rd17;
	.param .b64 param1;
	st.param.b64 	[param1], %rd18;
	.param .b32 retval0;
	call.uni (retval0), 
	vprintf, 
	(
	param0, 
	param1
	);
	ld.param.b32 	%r101, [retval0];
	} // callseq 19
	add.s32 	%r103, %r139, 4;
	ld.global.u32 	%r104, [%rd15+16];
	st.local.v2.u32 	[%rd2], {%r103, %r104};
	{ // callseq 20, 0
	.param .b64 param0;
	st.param.b64 	[param0], %rd17;
	.param .b64 param1;
	st.param.b64 	[param1], %rd18;
	.param .b32 retval0;
	call.uni (retval0), 
	vprintf, 
	(
	param0, 
	param1
	);
	ld.param.b32 	%r105, [retval0];
	} // callseq 20
	add.s32 	%r107, %r139, 5;
	ld.global.u32 	%r108, [%rd15+20];
	st.local.v2.u32 	[%rd2], {%r107, %r108};
	{ // callseq 21, 0
	.param .b64 param0;
	st.param.b64 	[param0], %rd17;
	.param .b64 param1;
	st.param.b64 	[param1], %rd18;
	.param .b32 retval0;
	call.uni (retval0), 
	vprintf, 
	(
	param0, 
	param1
	);
	ld.param.b32 	%r109, [retval0];
	} // callseq 21
	add.s32 	%r111, %r139, 6;
	ld.global.u32 	%r112, [%rd15+24];
	st.local.v2.u32 	[%rd2], {%r111, %r112};
	{ // callseq 22, 0
	.param .b64 param0;
	st.param.b64 	[param0], %rd17;
	.param .b64 param1;
	st.param.b64 	[param1], %rd18;
	.param .b32 retval0;
	call.uni (retval0), 
	vprintf, 
	(
	param0, 
	param1
	);
	ld.param.b32 	%r113, [retval0];
	} // callseq 22
	add.s32 	%r115, %r139, 7;
	ld.global.u32 	%r116, [%rd15+28];
	st.local.v2.u32 	[%rd2], {%r115, %r116};
	{ // callseq 23, 0
	.param .b64 param0;
	st.param.b64 	[param0], %rd17;
	.param .b64 param1;
	st.param.b64 	[param1], %rd18;
	.param .b32 retval0;
	call.uni (retval0), 
	vprintf, 
	(
	param0, 
	param1
	);
	ld.param.b32 	%r117, [retval0];
	} // callseq 23
	add.s32 	%r139, %r139, 8;
$L__BB0_7:
	setp.eq.s32 	%p8, %r6, 0;
	@%p8 bra 	$L__BB0_13;
	and.b32  	%r9, %r17, 3;
	setp.lt.u32 	%p9, %r6, 4;
	@%p9 bra 	$L__BB0_10;
	mul.wide.u32 	%rd19, %r139, 4;
	add.s64 	%rd20, %rd1, %rd19;
	ld.global.u32 	%r119, [%rd20];
	st.local.v2.u32 	[%rd2], {%r139, %r119};
	mov.u64 	%rd21, $str;
	cvta.global.u64 	%rd22, %rd21;
	add.u64 	%rd23, %SP, 0;
	{ // callseq 24, 0
	.param .b64 param0;
	st.param.b64 	[param0], %rd22;
	.param .b64 param1;
	st.param.b64 	[param1], %rd23;
	.param .b32 retval0;
	call.uni (retval0), 
	vprintf, 
	(
	param0, 
	param1
	);
	ld.param.b32 	%r120, [retval0];
	} // callseq 24
	add.s32 	%r122, %r139, 1;
	ld.global.u32 	%r123, [%rd20+4];
	st.local.v2.u32 	[%rd2], {%r122, %r123};
	{ // callseq 25, 0
	.param .b64 param0;
	st.param.b64 	[param0], %rd22;
	.param .b64 param1;
	st.param.b64 	[param1], %rd23;
	.param .b32 retval0;
	call.uni (retval0), 
	vprintf, 
	(
	param0, 
	param1
	);
	ld.param.b32 	%r124, [retval0];
	} // callseq 25
	add.s32 	%r126, %r139, 2;
	ld.global.u32 	%r127, [%rd20+8];
	st.local.v2.u32 	[%rd2], {%r126, %r127};
	{ // callseq 26, 0
	.param .b64 param0;
	st.param.b64 	[param0], %rd22;
	.param .b64 param1;
	st.param.b64 	[param1], %rd23;
	.param .b32 retval0;
	call.uni (retval0), 
	vprintf, 
	(
	param0, 
	param1
	);
	ld.param.b32 	%r128, [retval0];
	} // callseq 26
	add.s32 	%r130, %r139, 3;
	ld.global.u32 	%r131, [%rd20+12];
	st.local.v2.u32 	[%rd2], {%r130, %r131};
	{ // callseq 27, 0
	.param .b64 param0;
	st.param.b64 	[param0], %rd22;
	.param .b64 param1;
	st.param.b64 	[param1], %rd23;
	.param .b32 retval0;
	call.uni (retval0), 
	vprintf, 
	(
	param0, 
	param1
	);
	ld.param.b32 	%r132, [retval0];
	} // callseq 27
	add.s32 	%r139, %r139, 4;
$L__BB0_10:
	setp.eq.s32 	%p10, %r9, 0;
	@%p10 bra 	$L__BB0_13;
	mul.wide.u32 	%rd24, %r139, 4;
	add.s64 	%rd29, %rd1, %rd24;
	neg.s32 	%r141, %r9;
	mov.u64 	%rd25, $str;
	add.u64 	%rd27, %SP, 0;
$L__BB0_12:
	.pragma "nounroll";
	ld.global.u32 	%r134, [%rd29];
	st.local.v2.u32 	[%rd2], {%r139, %r134};
	cvta.global.u64 	%rd26, %rd25;
	{ // callseq 28, 0
	.param .b64 param0;
	st.param.b64 	[param0], %rd26;
	.param .b64 param1;
	st.param.b64 	[param1], %rd27;
	.param .b32 retval0;
	call.uni (retval0), 
	vprintf, 
	(
	param0, 
	param1
	);
	ld.param.b32 	%r135, [retval0];
	} // callseq 28
	add.s32 	%r139, %r139, 1;
	add.s64 	%rd29, %rd29, 4;
	add.s32 	%r141, %r141, 1;
	setp.ne.s32 	%p11, %r141, 0;
	@%p11 bra 	$L__BB0_12;
$L__BB0_13:
	ret;

}
	// .globl	_Z12assignOnCudaPii
.visible .entry _Z12assignOnCudaPii(
	.param .u64 .ptr .align 1 _Z12assignOnCudaPii_param_0,
	.param .u32 _Z12assignOnCudaPii_param_1
)
{
	.reg .pred 	%p<12>;
	.reg .b32 	%r<56>;
	.reg .b64 	%rd<16>;

	ld.param.u64 	%rd8, [_Z12assignOnCudaPii_param_0];
	ld.param.u32 	%r17, [_Z12assignOnCudaPii_param_1];
	cvta.to.global.u64 	%rd1, %rd8;
	mov.u32 	%r18, %ctaid.x;
	mov.u32 	%r19, %ntid.x;
	mul.lo.s32 	%r20, %r18, %r19;
	mov.u32 	%r21, %tid.x;
	neg.s32 	%r22, %r21;
	setp.ne.s32 	%p1, %r20, %r22;
	setp.lt.s32 	%p2, %r17, 1;
	or.pred  	%p3, %p1, %p2;
	@%p3 bra 	$L__BB1_13;
	and.b32  	%r1, %r17, 15;
	setp.lt.u32 	%p4, %r17, 16;
	mov.b32 	%r52, 0;
	@%p4 bra 	$L__BB1_4;
	and.b32  	%r52, %r17, 2147483632;
	add.s64 	%rd14, %rd1, 32;
	mov.b32 	%r50, 0;
$L__BB1_3:
	.pragma "nounroll";
	st.global.u32 	[%rd14+-32], %r50;
	add.s32 	%r25, %r50, 1;
	st.global.u32 	[%rd14+-28], %r25;
	add.s32 	%r26, %r50, 2;
	st.global.u32 	[%rd14+-24], %r26;
	add.s32 	%r27, %r50, 3;
	st.global.u32 	[%rd14+-20], %r27;
	add.s32 	%r28, %r50, 4;
	st.global.u32 	[%rd14+-16], %r28;
	add.s32 	%r29, %r50, 5;
	st.global.u32 	[%rd14+-12], %r29;
	add.s32 	%r30, %r50, 6;
	st.global.u32 	[%rd14+-8], %r30;
	add.s32 	%r31, %r50, 7;
	st.global.u32 	[%rd14+-4], %r31;
	add.s32 	%r32, %r50, 8;
	st.global.u32 	[%rd14], %r32;
	add.s32 	%r33, %r50, 9;
	st.global.u32 	[%rd14+4], %r33;
	add.s32 	%r34, %r50, 10;
	st.global.u32 	[%rd14+8], %r34;
	add.s32 	%r35, %r50, 11;
	st.global.u32 	[%rd14+12], %r35;
	add.s32 	%r36, %r50, 12;
	st.global.u32 	[%rd14+16], %r36;
	add.s32 	%r37, %r50, 13;
	st.global.u32 	[%rd14+20], %r37;
	add.s32 	%r38, %r50, 14;
	st.global.u32 	[%rd14+24], %r38;
	add.s32 	%r39, %r50, 15;
	st.global.u32 	[%rd14+28], %r39;
	add.s64 	%rd14, %rd14, 64;
	add.s32 	%r50, %r50, 16;
	setp.ne.s32 	%p5, %r50, %r52;
	@%p5 bra 	$L__BB1_3;
$L__BB1_4:
	setp.eq.s32 	%p6, %r1, 0;
	@%p6 bra 	$L__BB1_13;
	and.b32  	%r6, %r17, 7;
	setp.lt.u32 	%p7, %r1, 8;
	@%p7 bra 	$L__BB1_7;
	mul.wide.u32 	%rd9, %r52, 4;
	add.s64 	%rd10, %rd1, %rd9;
	st.global.u32 	[%rd10], %r52;
	add.s32 	%r40, %r52, 1;
	st.global.u32 	[%rd10+4], %r40;
	add.s32 	%r41, %r52, 2;
	st.global.u32 	[%rd10+8], %r41;
	add.s32 	%r42, %r52, 3;
	st.global.u32 	[%rd10+12], %r42;
	add.s32 	%r43, %r52, 4;
	st.global.u32 	[%rd10+16], %r43;
	add.s32 	%r44, %r52, 5;
	st.global.u32 	[%rd10+20], %r44;
	add.s32 	%r45, %r52, 6;
	st.global.u32 	[%rd10+24], %r45;
	add.s32 	%r46, %r52, 7;
	st.global.u32 	[%rd10+28], %r46;
	add.s32 	%r52, %r52, 8;
$L__BB1_7:
	setp.eq.s32 	%p8, %r6, 0;
	@%p8 bra 	$L__BB1_13;
	and.b32  	%r9, %r17, 3;
	setp.lt.u32 	%p9, %r6, 4;
	@%p9 bra 	$L__BB1_10;
	mul.wide.u32 	%rd11, %r52, 4;
	add.s64 	%rd12, %rd1, %rd11;
	st.global.u32 	[%rd12], %r52;
	add.s32 	%r47, %r52, 1;
	st.global.u32 	[%rd12+4], %r47;
	add.s32 	%r48, %r52, 2;
	st.global.u32 	[%rd12+8], %r48;
	add.s32 	%r49, %r52, 3;
	st.global.u32 	[%rd12+12], %r49;
	add.s32 	%r52, %r52, 4;
$L__BB1_10:
	setp.eq.s32 	%p10, %r9, 0;
	@%p10 bra 	$L__BB1_13;
	mul.wide.u32 	%rd13, %r52, 4;
	add.s64 	%rd15, %rd1, %rd13;
	neg.s32 	%r54, %r9;
$L__BB1_12:
	.pragma "nounroll";
	st.global.u32 	[%rd15], %r52;
	add.s32 	%r52, %r52, 1;
	add.s64 	%rd15, %rd15, 4;
	add.s32 	%r54, %r54, 1;
	setp.ne.s32 	%p11, %r54, 0;
	@%p11 bra 	$L__BB1_12;
$L__BB1_13:
	ret;

}
	// .globl	_Z7Dev_dotPfS_S_i
.visible .entry _Z7Dev_dotPfS_S_i(
	.param .u64 .ptr .align 1 _Z7Dev_dotPfS_S_i_param_0,
	.param .u64 .ptr .align 1 _Z7Dev_dotPfS_S_i_param_1,
	.param .u64 .ptr .align 1 _Z7Dev_dotPfS_S_i_param_2,
	.param .u32 _Z7Dev_dotPfS_S_i_param_3
)
{
	.reg .pred 	%p<6>;
	.reg .b32 	%r<14>;
	.reg .b32 	%f<8>;
	.reg .b64 	%rd<12>;
	// demoted variable
	.shared .align 4 .b8 _ZZ7Dev_dotPfS_S_iE3tmp[2048];
	ld.param.u64 	%rd1, [_Z7Dev_dotPfS_S_i_param_0];
	ld.param.u64 	%rd2, [_Z7Dev_dotPfS_S_i_param_1];
	ld.param.u64 	%rd3, [_Z7Dev_dotPfS_S_i_param_2];
	ld.param.u32 	%r8, [_Z7Dev_dotPfS_S_i_param_3];
	mov.u32 	%r13, %ntid.x;
	mov.u32 	%r2, %ctaid.x;
	mov.u32 	%r3, %tid.x;
	mad.lo.s32 	%r4, %r13, %r2, %r3;
	setp.ge.s32 	%p1, %r4, %r8;
	shl.b32 	%r9, %r3, 2;
	mov.u32 	%r10, _ZZ7Dev_dotPfS_S_iE3tmp;
	add.s32 	%r5, %r10, %r9;
	@%p1 bra 	$L__BB2_2;
	cvta.to.global.u64 	%rd4, %rd1;
	cvta.to.global.u64 	%rd5, %rd2;
	mul.wide.s32 	%rd6, %r4, 4;
	add.s64 	%rd7, %rd4, %rd6;
	ld.global.f32 	%f1, [%rd7];
	add.s64 	%rd8, %rd5, %rd6;
	ld.global.f32 	%f2, [%rd8];
	mul.f32 	%f3, %f1, %f2;
	st.shared.f32 	[%r5], %f3;
$L__BB2_2:
	bar.sync 	0;
	setp.lt.u32 	%p2, %r13, 2;
	@%p2 bra 	$L__BB2_6;
$L__BB2_3:
	shr.u32 	%r7, %r13, 1;
	setp.ge.u32 	%p3, %r3, %r7;
	@%p3 bra 	$L__BB2_5;
	shl.b32 	%r11, %r7, 2;
	add.s32 	%r12, %r5, %r11;
	ld.shared.f32 	%f4, [%r12];
	ld.shared.f32 	%f5, [%r5];
	add.f32 	%f6, %f4, %f5;
	st.shared.f32 	[%r5], %f6;
$L__BB2_5:
	bar.sync 	0;
	setp.gt.u32 	%p4, %r13, 3;
	mov.u32 	%r13, %r7;
	@%p4 bra 	$L__BB2_3;
$L__BB2_6:
	setp.ne.s32 	%p5, %r3, 0;
	@%p5 bra 	$L__BB2_8;
	ld.shared.f32 	%f7, [_ZZ7Dev_dotPfS_S_iE3tmp];
	cvta.to.global.u64 	%rd9, %rd3;
	mul.wide.u32 	%rd10, %r2, 4;
	add.s64 	%rd11, %rd9, %rd10;
	st.global.f32 	[%rd11], %f7;
$L__BB2_8:
	ret;

}
	// .globl	_Z12add_cuda_intPiS_S_i
.visible .entry _Z12add_cuda_intPiS_S_i(
	.param .u64 .ptr .align 1 _Z12add_cuda_intPiS_S_i_param_0,
	.param .u64 .ptr .align 1 _Z12add_cuda_intPiS_S_i_param_1,
	.param .u64 .ptr .align 1 _Z12add_cuda_intPiS_S_i_param_2,
	.param .u32 _Z12add_cuda_intPiS_S_i_param_3
)
{
	.reg .pred 	%p<2>;
	.reg .b32 	%r<9>;
	.reg .b64 	%rd<11>;

	ld.param.u64 	%rd1, [_Z12add_cuda_intPiS_S_i_param_0];
	ld.param.u64 	%rd2, [_Z12add_cuda_intPiS_S_i_param_1];
	ld.param.u64 	%rd3, [_Z12add_cuda_intPiS_S_i_param_2];
	ld.param.u32 	%r2, [_Z12add_cuda_intPiS_S_i_param_3];
	mov.u32 	%r3, %ctaid.x;
	mov.u32 	%r4, %ntid.x;
	mov.u32 	%r5, %tid.x;
	mad.lo.s32 	%r1, %r3, %r4, %r5;
	setp.ge.s32 	%p1, %r1, %r2;
	@%p1 bra 	$L__BB3_2;
	cvta.to.global.u64 	%rd4, %rd1;
	cvta.to.global.u64 	%rd5, %rd2;
	cvta.to.global.u64 	%rd6, %rd3;
	mul.wide.s32 	%rd7, %r1, 4;
	add.s64 	%rd8, %rd4, %rd7;
	ld.global.u32 	%r6, [%rd8];
	add.s64 	%rd9, %rd5, %rd7;
	ld.global.u32 	%r7, [%rd9];
	add.s32 	%r8, %r7, %r6;
	add.s64 	%rd10, %rd6, %rd7;
	st.global.u32 	[%rd10], %r8;
$L__BB3_2:
	bar.sync 	0;
	ret;

}


// ===== COMPILED SASS (sm_100) =====

	.target	sm_100

	.elftype	@"ET_EXEC"


//--------------------- .note.nv.tkinfo           --------------------------
	.section	.note.nv.tkinfo,"",@"SHT_NOTE"
	.sectionflags	@"SHF_NOTE_NV_TKINFO"
	.tkinfo
        /*0018*/ 	.word	0x00000002
        /*0030*/ 	.string	""
        /*0030*/ 	.string	"ptxas"
        /*0030*/ 	.string	"Cuda compilation tools, release 13.0, V13.0.88"
        /*0030*/ 	.string	"Build cuda_13.0.r13.0/compiler.36424714_0"
        /*0030*/ 	.string	"-arch sm_100 -m 64 "



//--------------------- .note.nv.cuinfo           --------------------------
	.section	.note.nv.cuinfo,"",@"SHT_NOTE"
	.sectionflags	@"SHF_NOTE_NV_CUINFO"
        /*0018*/ 	.short	0x0002
        /*001a*/ 	.short	0x0064
        /*001c*/ 	.short	0x0082
	.zero		2


//--------------------- .nv.info                  --------------------------
	.section	.nv.info,"",@"SHT_CUDA_INFO"
	.align	4


	//----- nvinfo : EIATTR_REGCOUNT
	.align		4
        /*0000*/ 	.byte	0x04, 0x2f
        /*0002*/ 	.short	(.L_2 - .L_1)
	.align		4
.L_1:
        /*0004*/ 	.word	index@(_Z11printOnCudaPii)
        /*0008*/ 	.word	0x0000001c


	//----- nvinfo : EIATTR_FRAME_SIZE
	.align		4
.L_2:
        /*000c*/ 	.byte	0x04, 0x11
        /*000e*/ 	.short	(.L_4 - .L_3)
	.align		4
.L_3:
        /*0010*/ 	.word	index@(_Z11printOnCudaPii)
        /*0014*/ 	.word	0x00000008


	//----- nvinfo : EIATTR_REGCOUNT
	.align		4
.L_4:
        /*0018*/ 	.byte	0x04, 0x2f
        /*001a*/ 	.short	(.L_6 - .L_5)
	.align		4
.L_5:
        /*001c*/ 	.word	index@(_Z12assignOnCudaPii)
        /*0020*/ 	.word	0x0000001c


	//----- nvinfo : EIATTR_FRAME_SIZE
	.align		4
.L_6:
        /*0024*/ 	.byte	0x04, 0x11
        /*0026*/ 	.short	(.L_8 - .L_7)
	.align		4
.L_7:
        /*0028*/ 	.word	index@(_Z12assignOnCudaPii)
        /*002c*/ 	.word	0x00000000


	//----- nvinfo : EIATTR_REGCOUNT
	.align		4
.L_8:
        /*0030*/ 	.byte	0x04, 0x2f
        /*0032*/ 	.short	(.L_10 - .L_9)
	.align		4
.L_9:
        /*0034*/ 	.word	index@(_Z7Dev_dotPfS_S_i)
        /*0038*/ 	.word	0x0000000c


	//----- nvinfo : EIATTR_FRAME_SIZE
	.align		4
.L_10:
        /*003c*/ 	.byte	0x04, 0x11
        /*003e*/ 	.short	(.L_12 - .L_11)
	.align		4
.L_11:
        /*0040*/ 	.word	index@(_Z7Dev_dotPfS_S_i)
        /*0044*/ 	.word	0x00000000


	//----- nvinfo : EIATTR_REGCOUNT
	.align		4
.L_12:
        /*0048*/ 	.byte	0x04, 0x2f
        /*004a*/ 	.short	(.L_14 - .L_13)
	.align		4
.L_13:
        /*004c*/ 	.word	index@(_Z12add_cuda_intPiS_S_i)
        /*0050*/ 	.word	0x0000000c


	//----- nvinfo : EIATTR_FRAME_SIZE
	.align		4
.L_14:
        /*0054*/ 	.byte	0x04, 0x11
        /*0056*/ 	.short	(.L_16 - .L_15)
	.align		4
.L_15:
        /*0058*/ 	.word	index@(_Z12add_cuda_intPiS_S_i)
        /*005c*/ 	.word	0x00000000


	//----- nvinfo : EIATTR_MIN_STACK_SIZE
	.align		4
.L_16:
        /*0060*/ 	.byte	0x04, 0x12
        /*0062*/ 	.short	(.L_18 - .L_17)
	.align		4
.L_17:
        /*0064*/ 	.word	index@(_Z12add_cuda_intPiS_S_i)
        /*0068*/ 	.word	0x00000000


	//----- nvinfo : EIATTR_MIN_STACK_SIZE
	.align		4
.L_18:
        /*006c*/ 	.byte	0x04, 0x12
        /*006e*/ 	.short	(.L_20 - .L_19)
	.align		4
.L_19:
        /*0070*/ 	.word	index@(_Z7Dev_dotPfS_S_i)
        /*0074*/ 	.word	0x00000000


	//----- nvinfo : EIATTR_MIN_STACK_SIZE
	.align		4
.L_20:
        /*0078*/ 	.byte	0x04, 0x12
        /*007a*/ 	.short	(.L_22 - .L_21)
	.align		4
.L_21:
        /*007c*/ 	.word	index@(_Z12assignOnCudaPii)
        /*0080*/ 	.word	0x00000000


	//----- nvinfo : EIATTR_MIN_STACK_SIZE
	.align		4
.L_22:
        /*0084*/ 	.byte	0x04, 0x12
        /*0086*/ 	.short	(.L_24 - .L_23)
	.align		4
.L_23:
        /*0088*/ 	.word	index@(_Z11printOnCudaPii)
        /*008c*/ 	.word	0x00000008
.L_24:


//--------------------- .nv.compat                --------------------------
	.section	.nv.compat,"",@"SHT_CUDA_COMPAT_INFO"
	.align	4
        /*0000*/ 	.byte	0x02, 0x09, 0x00, 0x00, 0x02, 0x02, 0x01, 0x00, 0x02, 0x05, 0x05, 0x00, 0x03, 0x07, 0x01, 0x01
        /*0010*/ 	.byte	0x02, 0x03, 0x00, 0x00, 0x02, 0x06, 0x01, 0x00, 0x04, 0x0b, 0x08, 0x00, 0x09, 0x00, 0x00, 0x00
        /*0020*/ 	.byte	0x00, 0x00, 0x00, 0x00


//--------------------- .nv.info._Z12add_cuda_intPiS_S_i --------------------------
	.section	.nv.info._Z12add_cuda_intPiS_S_i,"",@"SHT_CUDA_INFO"
	.sectionflags	@""
	.align	4


	//----- nvinfo : EIATTR_CUDA_API_VERSION
	.align		4
        /*0000*/ 	.byte	0x04, 0x37
        /*0002*/ 	.short	(.L_26 - .L_25)
.L_25:
        /*0004*/ 	.word	0x00000082


	//----- nvinfo : EIATTR_KPARAM_INFO
	.align		4
.L_26:
        /*0008*/ 	.byte	0x04, 0x17
        /*000a*/ 	.short	(.L_28 - .L_27)
.L_27:
        /*000c*/ 	.word	0x00000000
        /*0010*/ 	.short	0x0003
        /*0012*/ 	.short	0x0018
        /*0014*/ 	.byte	0x00, 0xf0, 0x11, 0x00


	//----- nvinfo : EIATTR_KPARAM_INFO
	.align		4
.L_28:
        /*0018*/ 	.byte	0x04, 0x17
        /*001a*/ 	.short	(.L_30 - .L_29)
.L_29:
        /*001c*/ 	.word	0x00000000
        /*0020*/ 	.short	0x0002
        /*0022*/ 	.short	0x0010
        /*0024*/ 	.byte	0x00, 0xf5, 0x21, 0x00


	//----- nvinfo : EIATTR_KPARAM_INFO
	.align		4
.L_30:
        /*0028*/ 	.byte	0x04, 0x17
        /*002a*/ 	.short	(.L_32 - .L_31)
.L_31:
        /*002c*/ 	.word	0x00000000
        /*0030*/ 	.short	0x0001
        /*0032*/ 	.short	0x0008
        /*0034*/ 	.byte	0x00, 0xf5, 0x21, 0x00


	//----- nvinfo : EIATTR_KPARAM_INFO
	.align		4
.L_32:
        /*0038*/ 	.byte	0x04, 0x17
        /*003a*/ 	.short	(.L_34 - .L_33)
.L_33:
        /*003c*/ 	.word	0x00000000
        /*0040*/ 	.short	0x0000
        /*0042*/ 	.short	0x0000
        /*0044*/ 	.byte	0x00, 0xf5, 0x21, 0x00


	//----- nvinfo : EIATTR_SPARSE_MMA_MASK
	.align		4
.L_34:
        /*0048*/ 	.byte	0x03, 0x50
        /*004a*/ 	.short	0x0000


	//----- nvinfo : EIATTR_MAXREG_COUNT
	.align		4
        /*004c*/ 	.byte	0x03, 0x1b
        /*004e*/ 	.short	0x00ff


	//----- nvinfo : EIATTR_NUM_BARRIERS
	.align		4
        /*0050*/ 	.byte	0x02, 0x4c
        /*0052*/ 	.byte	0x01
	.zero		1


	//----- nvinfo : EIATTR_MERCURY_ISA_VERSION
	.align		4
        /*0054*/ 	.byte	0x03, 0x5f
        /*0056*/ 	.short	0x0101


	//----- nvinfo : EIATTR_VRC_CTA_INIT_COUNT
	.align		4
        /*0058*/ 	.byte	0x02, 0x4a
	.zero		1
	.zero		1


	//----- nvinfo : EIATTR_EXIT_INSTR_OFFSETS
	.align		4
        /*005c*/ 	.byte	0x04, 0x1c
        /*005e*/ 	.short	(.L_36 - .L_35)


	//   ....[0]....
.L_35:
        /*0060*/ 	.word	0x00000160


	//----- nvinfo : EIATTR_CRS_STACK_SIZE
	.align		4
.L_36:
        /*0064*/ 	.byte	0x04, 0x1e
        /*0066*/ 	.short	(.L_38 - .L_37)
.L_37:
        /*0068*/ 	.word	0x00000000


	//----- nvinfo : EIATTR_CBANK_PARAM_SIZE
	.align		4
.L_38:
        /*006c*/ 	.byte	0x03, 0x19
        /*006e*/ 	.short	0x001c


	//----- nvinfo : EIATTR_PARAM_CBANK
	.align		4
        /*0070*/ 	.byte	0x04, 0x0a
        /*0072*/ 	.short	(.L_40 - .L_39)
	.align		4
.L_39:
        /*0074*/ 	.word	index@(.nv.constant0._Z12add_cuda_intPiS_S_i)
        /*0078*/ 	.short	0x0380
        /*007a*/ 	.short	0x001c


	//----- nvinfo : EIATTR_SW_WAR
	.align		4
.L_40:
        /*007c*/ 	.byte	0x04, 0x36
        /*007e*/ 	.short	(.L_42 - .L_41)
.L_41:
        /*0080*/ 	.word	0x00000008
.L_42:


//--------------------- .nv.info._Z7Dev_dotPfS_S_i --------------------------
	.section	.nv.info._Z7Dev_dotPfS_S_i,"",@"SHT_CUDA_INFO"
	.sectionflags	@""
	.align	4


	//----- nvinfo : EIATTR_CUDA_API_VERSION
	.align		4
        /*0000*/ 	.byte	0x04, 0x37
        /*0002*/ 	.short	(.L_44 - .L_43)
.L_43:
        /*0004*/ 	.word	0x00000082


	//----- nvinfo : EIATTR_KPARAM_INFO
	.align		4
.L_44:
        /*0008*/ 	.byte	0x04, 0x17
        /*000a*/ 	.short	(.L_46 - .L_45)
.L_45:
        /*000c*/ 	.word	0x00000000
        /*0010*/ 	.short	0x0003
        /*0012*/ 	.short	0x0018
        /*0014*/ 	.byte	0x00, 0xf0, 0x11, 0x00


	//----- nvinfo : EIATTR_KPARAM_INFO
	.align		4
.L_46:
        /*0018*/ 	.byte	0x04, 0x17
        /*001a*/ 	.short	(.L_48 - .L_47)
.L_47:
        /*001c*/ 	.word	0x00000000
        /*0020*/ 	.short	0x0002
        /*0022*/ 	.short	0x0010
        /*0024*/ 	.byte	0x00, 0xf5, 0x21, 0x00


	//----- nvinfo : EIATTR_KPARAM_INFO
	.align		4
.L_48:
        /*0028*/ 	.byte	0x04, 0x17
        /*002a*/ 	.short	(.L_50 - .L_49)
.L_49:
        /*002c*/ 	.word	0x00000000
        /*0030*/ 	.short	0x0001
        /*0032*/ 	.short	0x0008
        /*0034*/ 	.byte	0x00, 0xf5, 0x21, 0x00


	//----- nvinfo : EIATTR_KPARAM_INFO
	.align		4
.L_50:
        /*0038*/ 	.byte	0x04, 0x17
        /*003a*/ 	.short	(.L_52 - .L_51)
.L_51:
        /*003c*/ 	.word	0x00000000
        /*0040*/ 	.short	0x0000
        /*0042*/ 	.short	0x0000
        /*0044*/ 	.byte	0x00, 0xf5, 0x21, 0x00


	//----- nvinfo : EIATTR_SPARSE_MMA_MASK
	.align		4
.L_52:
        /*0048*/ 	.byte	0x03, 0x50
        /*004a*/ 	.short	0x0000


	//----- nvinfo : EIATTR_MAXREG_COUNT
	.align		4
        /*004c*/ 	.byte	0x03, 0x1b
        /*004e*/ 	.short	0x00ff


	//----- nvinfo : EIATTR_NUM_BARRIERS
	.align		4
        /*0050*/ 	.byte	0x02, 0x4c
        /*0052*/ 	.byte	0x01
	.zero		1


	//----- nvinfo : EIATTR_MERCURY_ISA_VERSION
	.align		4
        /*0054*/ 	.byte	0x03, 0x5f
        /*0056*/ 	.short	0x0101


	//----- nvinfo : EIATTR_VRC_CTA_INIT_COUNT
	.align		4
        /*0058*/ 	.byte	0x02, 0x4a
	.zero		1
	.zero		1


	//----- nvinfo : EIATTR_EXIT_INSTR_OFFSETS
	.align		4
        /*005c*/ 	.byte	0x04, 0x1c
        /*005e*/ 	.short	(.L_54 - .L_53)


	//   ....[0]....
.L_53:
        /*0060*/ 	.word	0x00000240


	//   ....[1]....
        /*0064*/ 	.word	0x000002c0


	//----- nvinfo : EIATTR_CBANK_PARAM_SIZE
	.align		4
.L_54:
        /*0068*/ 	.byte	0x03, 0x19
        /*006a*/ 	.short	0x001c


	//----- nvinfo : EIATTR_PARAM_CBANK
	.align		4
        /*006c*/ 	.byte	0x04, 0x0a
        /*006e*/ 	.short	(.L_56 - .L_55)
	.align		4
.L_55:
        /*0070*/ 	.word	index@(.nv.constant0._Z7Dev_dotPfS_S_i)
        /*0074*/ 	.short	0x0380
        /*0076*/ 	.short	0x001c


	//----- nvinfo : EIATTR_SW_WAR
	.align		4
.L_56:
        /*0078*/ 	.byte	0x04, 0x36
        /*007a*/ 	.short	(.L_58 - .L_57)
.L_57:
        /*007c*/ 	.word	0x00000008
.L_58:


//--------------------- .nv.info._Z12assignOnCudaPii --------------------------
	.section	.nv.info._Z12assignOnCudaPii,"",@"SHT_CUDA_INFO"
	.sectionflags	@""
	.align	4


	//----- nvinfo : EIATTR_CUDA_API_VERSION
	.align		4
        /*0000*/ 	.byte	0x04, 0x37
        /*0002*/ 	.short	(.L_60 - .L_59)
.L_59:
        /*0004*/ 	.word	0x00000082


	//----- nvinfo : EIATTR_KPARAM_INFO
	.align		4
.L_60:
        /*0008*/ 	.byte	0x04, 0x17
        /*000a*/ 	.short	(.L_62 - .L_61)
.L_61:
        /*000c*/ 	.word	0x00000000
        /*0010*/ 	.short	0x0001
        /*0012*/ 	.short	0x0008
        /*0014*/ 	.byte	0x00, 0xf0, 0x11, 0x00


	//----- nvinfo : EIATTR_KPARAM_INFO
	.align		4
.L_62:
        /*0018*/ 	.byte	0x04, 0x17
        /*001a*/ 	.short	(.L_64 - .L_63)
.L_63:
        /*001c*/ 	.word	0x00000000
        /*0020*/ 	.short	0x0000
        /*0022*/ 	.short	0x0000
        /*0024*/ 	.byte	0x00, 0xf5, 0x21, 0x00


	//----- nvinfo : EIATTR_SPARSE_MMA_MASK
	.align		4
.L_64:
        /*0028*/ 	.byte	0x03, 0x50
        /*002a*/ 	.short	0x0000


	//----- nvinfo : EIATTR_MAXREG_COUNT
	.align		4
        /*002c*/ 	.byte	0x03, 0x1b
        /*002e*/ 	.short	0x00ff


	//----- nvinfo : EIATTR_MERCURY_ISA_VERSION
	.align		4
        /*0030*/ 	.byte	0x03, 0x5f
        /*0032*/ 	.short	0x0101


	//----- nvinfo : EIATTR_VRC_CTA_INIT_COUNT
	.align		4
        /*0034*/ 	.byte	0x02, 0x4a
	.zero		1
	.zero		1


	//----- nvinfo : EIATTR_EXIT_INSTR_OFFSETS
	.align		4
        /*0038*/ 	.byte	0x04, 0x1c
        /*003a*/ 	.short	(.L_66 - .L_65)


	//   ....[0]....
.L_65:
        /*003c*/ 	.word	0x00000090


	//   ....[1]....
        /*0040*/ 	.word	0x000003d0


	//   ....[2]....
        /*0044*/ 	.word	0x00000540


	//   ....[3]....
        /*0048*/ 	.word	0x00000630


	//   ....[4]....
        /*004c*/ 	.word	0x000006e0


	//----- nvinfo : EIATTR_CBANK_PARAM_SIZE
	.align		4
.L_66:
        /*0050*/ 	.byte	0x03, 0x19
        /*0052*/ 	.short	0x000c


	//----- nvinfo : EIATTR_PARAM_CBANK
	.align		4
        /*0054*/ 	.byte	0x04, 0x0a
        /*0056*/ 	.short	(.L_68 - .L_67)
	.align		4
.L_67:
        /*0058*/ 	.word	index@(.nv.constant0._Z12assignOnCudaPii)
        /*005c*/ 	.short	0x0380
        /*005e*/ 	.short	0x000c


	//----- nvinfo : EIATTR_SW_WAR
	.align		4
.L_68:
        /*0060*/ 	.byte	0x04, 0x36
        /*0062*/ 	.short	(.L_70 - .L_69)
.L_69:
        /*0064*/ 	.word	0x00000008
.L_70:


//--------------------- .nv.info._Z11printOnCudaPii --------------------------
	.section	.nv.info._Z11printOnCudaPii,"",@"SHT_CUDA_INFO"
	.sectionflags	@""
	.align	4


	//----- nvinfo : EIATTR_CUDA_API_VERSION
	.align		4
        /*0000*/ 	.byte	0x04, 0x37
        /*0002*/ 	.short	(.L_72 - .L_71)
.L_71:
        /*0004*/ 	.word	0x00000082


	//----- nvinfo : EIATTR_KPARAM_INFO
	.align		4
.L_72:
        /*0008*/ 	.byte	0x04, 0x17
        /*000a*/ 	.short	(.L_74 - .L_73)
.L_73:
        /*000c*/ 	.word	0x00000000
        /*0010*/ 	.short	0x0001
        /*0012*/ 	.short	0x0008
        /*0014*/ 	.byte	0x00, 0xf0, 0x11, 0x00


	//----- nvinfo : EIATTR_KPARAM_INFO
	.align		4
.L_74:
        /*0018*/ 	.byte	0x04, 0x17
        /*001a*/ 	.short	(.L_76 - .L_75)
.L_75:
        /*001c*/ 	.word	0x00000000
        /*0020*/ 	.short	0x0000
        /*0022*/ 	.short	0x0000
        /*0024*/ 	.byte	0x00, 0xf5, 0x21, 0x00


	//----- nvinfo : EIATTR_SPARSE_MMA_MASK
	.align		4
.L_76:
        /*0028*/ 	.byte	0x03, 0x50
        /*002a*/ 	.short	0x0000


	//----- nvinfo : EIATTR_MAXREG_COUNT
	.align		4
        /*002c*/ 	.byte	0x03, 0x1b
        /*002e*/ 	.short	0x00ff


	//----- nvinfo : EIATTR_EXTERNS
	.align		4
        /*0030*/ 	.byte	0x04, 0x0f
        /*0032*/ 	.short	(.L_78 - .L_77)


	//   ....[0]....
	.align		4
.L_77:
        /*0034*/ 	.word	index@(vprintf)


	//----- nvinfo : EIATTR_MERCURY_ISA_VERSION
	.align		4
.L_78:
        /*0038*/ 	.byte	0x03, 0x5f
        /*003a*/ 	.short	0x0101


	//----- nvinfo : EIATTR_VRC_CTA_INIT_COUNT
	.align		4
        /*003c*/ 	.byte	0x02, 0x4a
	.zero		1
	.zero		1


	//----- nvinfo : EIATTR_SYSCALL_OFFSETS
	.align		4
        /*0040*/ 	.byte	0x04, 0x46
        /*0042*/ 	.short	(.L_80 - .L_79)


	//   ....[0]....
.L_79:
        /*0044*/ 	.word	0x00000260


	//   ....[1]....
        /*0048*/ 	.word	0x00000310


	//   ....[2]....
        /*004c*/ 	.word	0x000003c0


	//   ....[3]....
        /*0050*/ 	.word	0x00000470


	//   ....[4]....
        /*0054*/ 	.word	0x00000520


	//   ....[5]....
        /*0058*/ 	.word	0x000005d0


	//   ....[6]....
        /*005c*/ 	.word	0x00000680


	//   ....[7]....
        /*0060*/ 	.word	0x00000730


	//   ....[8]....
        /*0064*/ 	.word	0x000007e0


	//   ....[9]....
        /*0068*/ 	.word	0x00000890


	//   ....[10]....
        /*006c*/ 	.word	0x00000940


	//   ....[11]....
        /*0070*/ 	.word	0x000009f0


	//   ....[12]....
        /*0074*/ 	.word	0x00000aa0


	//   ....[13]....
        /*0078*/ 	.word	0x00000b50


	//   ....[14]....
        /*007c*/ 	.word	0x00000c00


	//   ....[15]....
        /*0080*/ 	.word	0x00000cb0


	//   ....[16]....
        /*0084*/ 	.word	0x00000e40


	//   ....[17]....
        /*0088*/ 	.word	0x00000ef0


	//   ....[18]....
        /*008c*/ 	.word	0x00000fa0


	//   ....[19]....
        /*0090*/ 	.word	0x00001050


	//   ....[20]....
        /*0094*/ 	.word	0x00001100


	//   ....[21]....
        /*0098*/ 	.word	0x000011b0


	//   ....[22]....
        /*009c*/ 	.word	0x00001260


	//   ....[23]....
        /*00a0*/ 	.word	0x00001310


	//   ....[24]....
        /*00a4*/ 	.word	0x00001450


	//   ....[25]....
        /*00a8*/ 	.word	0x00001500


	//   ....[26]....
        /*00ac*/ 	.word	0x000015b0


	//   ....[27]....
        /*00b0*/ 	.word	0x00001660


	//   ....[28]....
        /*00b4*/ 	.word	0x000017e0


	//----- nvinfo : EIATTR_EXIT_INSTR_OFFSETS
	.align		4
.L_80:
        /*00b8*/ 	.byte	0x04, 0x1c
        /*00ba*/ 	.short	(.L_82 - .L_81)


	//   ....[0]....
.L_81:
        /*00bc*/ 	.word	0x000000e0


	//   ....[1]....
        /*00c0*/ 	.word	0x00000d30


	//   ....[2]....
        /*00c4*/ 	.word	0x00001340


	//   ....[3]....
        /*00c8*/ 	.word	0x00001690


	//   ....[4]....
        /*00cc*/ 	.word	0x00001840


	//----- nvinfo : EIATTR_CRS_STACK_SIZE
	.align		4
.L_82:
        /*00d0*/ 	.byte	0x04, 0x1e
        /*00d2*/ 	.short	(.L_84 - .L_83)
.L_83:
        /*00d4*/ 	.word	0x00000000


	//----- nvinfo : EIATTR_CBANK_PARAM_SIZE
	.align		4
.L_84:
        /*00d8*/ 	.byte	0x03, 0x19
        /*00da*/ 	.short	0x000c


	//----- nvinfo : EIATTR_PARAM_CBANK
	.align		4
        /*00dc*/ 	.byte	0x04, 0x0a
        /*00de*/ 	.short	(.L_86 - .L_85)
	.align		4
.L_85:
        /*00e0*/ 	.word	index@(.nv.constant0._Z11printOnCudaPii)
        /*00e4*/ 	.short	0x0380
        /*00e6*/ 	.short	0x000c


	//----- nvinfo : EIATTR_SW_WAR
	.align		4
.L_86:
        /*00e8*/ 	.byte	0x04, 0x36
        /*00ea*/ 	.short	(.L_88 - .L_87)
.L_87:
        /*00ec*/ 	.word	0x00000008
.L_88:


//--------------------- .nv.callgraph             --------------------------
	.section	.nv.callgraph,"",@"SHT_CUDA_CALLGRAPH"
	.align	4
	.sectionentsize	8
	.align		4
        /*0000*/ 	.word	0x00000000
	.align		4
        /*0004*/ 	.word	0xffffffff
	.align		4
        /*0008*/ 	.word	index@(_Z11printOnCudaPii)
	.align		4
        /*000c*/ 	.word	index@(vprintf)
	.align		4
        /*0010*/ 	.word	0x00000000
	.align		4
        /*0014*/ 	.word	0xfffffffe
	.align		4
        /*0018*/ 	.word	0x00000000
	.align		4
        /*001c*/ 	.word	0xfffffffd
	.align		4
        /*0020*/ 	.word	0x00000000
	.align		4
        /*0024*/ 	.word	0xfffffffc


//--------------------- .nv.constant4             --------------------------
	.section	.nv.constant4,"a",@progbits
	.align	8
	.align		8
.nv.constant4:
        /*0000*/ 	.dword	$str
	.align		8
        /*0008*/ 	.dword	vprintf


//--------------------- .text._Z12add_cuda_intPiS_S_i --------------------------
	.section	.text._Z12add_cuda_intPiS_S_i,"ax",@progbits
	.align	128
        .global         _Z12add_cuda_intPiS_S_i
        .type           _Z12add_cuda_intPiS_S_i,@function
        .size           _Z12add_cuda_intPiS_S_i,(.L_x_47 - _Z12add_cuda_intPiS_S_i)
        .other          _Z12add_cuda_intPiS_S_i,@"STO_CUDA_ENTRY STV_DEFAULT"
_Z12add_cuda_intPiS_S_i:
.text._Z12add_cuda_intPiS_S_i:
[----:B------:R-:W-:Y:S01]  /*0000*/  LDC R1, c[0x0][0x37c] ;  /* 0x0000df00ff017b82 */ /* 0x000fe20000000800 */
[----:B------:R-:W0:Y:S07]  /*0010*/  S2R R0, SR_TID.X ;  /* 0x0000000000007919 */ /* 0x000e2e0000002100 */
[----:B------:R-:W0:Y:S01]  /*0020*/  S2UR UR4, SR_CTAID.X ;  /* 0x00000000000479c3 */ /* 0x000e220000002500 */
[----:B------:R-:W1:Y:S01]  /*0030*/  LDCU UR5, c[0x0][0x398] ;  /* 0x00007300ff0577ac */ /* 0x000e620008000800 */
[----:B------:R-:W-:Y:S06]  /*0040*/  BSSY.RECONVERGENT B0, `(.L_x_0) ;  /* 0x0000010000007945 */ /* 0x000fec0003800200 */
[----:B------:R-:W0:Y:S02]  /*0050*/  LDC R9, c[0x0][0x360] ;  /* 0x0000d800ff097b82 */ /* 0x000e240000000800 */
[----:B0-----:R-:W-:-:S05]  /*0060*/  IMAD R9, R9, UR4, R0 ;  /* 0x0000000409097c24 */ /* 0x001fca000f8e0200 */
[----:B-1----:R-:W-:-:S13]  /*0070*/  ISETP.GE.AND P0, PT, R9, UR5, PT ;  /* 0x0000000509007c0c */ /* 0x002fda000bf06270 */
[----:B------:R-:W-:Y:S05]  /*0080*/  @P0 BRA `(.L_x_1) ;  /* 0x00000000002c0947 */ /* 0x000fea0003800000 */
[----:B------:R-:W0:Y:S01]  /*0090*/  LDC.64 R2, c[0x0][0x380] ;  /* 0x0000e000ff027b82 */ /* 0x000e220000000a00 */
[----:B------:R-:W1:Y:S07]  /*00a0*/  LDCU.64 UR4, c[0x0][0x358] ;  /* 0x00006b00ff0477ac */ /* 0x000e6e0008000a00 */
[----:B------:R-:W2:Y:S08]  /*00b0*/  LDC.64 R4, c[0x0][0x388] ;  /* 0x0000e200ff047b82 */ /* 0x000eb00000000a00 */
[----:B------:R-:W3:Y:S01]  /*00c0*/  LDC.64 R6, c[0x0][0x390] ;  /* 0x0000e400ff067b82 */ /* 0x000ee20000000a00 */
[----:B0-----:R-:W-:-:S06]  /*00d0*/  IMAD.WIDE R2, R9, 0x4, R2 ;  /* 0x0000000409027825 */ /* 0x001fcc00078e0202 */
[----:B-1----:R-:W4:Y:S01]  /*00e0*/  LDG.E R2, desc[UR4][R2.64] ;  /* 0x0000000402027981 */ /* 0x002f22000c1e1900 */
[----:B--2---:R-:W-:-:S06]  /*00f0*/  IMAD.WIDE R4, R9, 0x4, R4 ;  /* 0x0000000409047825 */ /* 0x004fcc00078e0204 */
[----:B------:R-:W4:Y:S01]  /*0100*/  LDG.E R5, desc[UR4][R4.64] ;  /* 0x0000000404057981 */ /* 0x000f22000c1e1900 */
[----:B---3--:R-:W-:Y:S01]  /*0110*/  IMAD.WIDE R6, R9, 0x4, R6 ;  /* 0x0000000409067825 */ /* 0x008fe200078e0206 */
[----:B----4-:R-:W-:-:S05]  /*0120*/  IADD3 R9, PT, PT, R2, R5, RZ ;  /* 0x0000000502097210 */ /* 0x010fca0007ffe0ff */
[----:B------:R0:W-:Y:S02]  /*0130*/  STG.E desc[UR4][R6.64], R9 ;  /* 0x0000000906007986 */ /* 0x0001e4000c101904 */
.L_x_1:
[----:B------:R-:W-:Y:S05]  /*0140*/  BSYNC.RECONVERGENT B0 ;  /* 0x0000000000007941 */ /* 0x000fea0003800200 */
.L_x_0:
[----:B------:R-:W-:Y:S06]  /*0150*/  BAR.SYNC.DEFER_BLOCKING 0x0 ;  /* 0x0000000000007b1d */ /* 0x000fec0000010000 */
[----:B------:R-:W-:Y:S05]  /*0160*/  EXIT ;  /* 0x000000000000794d */ /* 0x000fea0003800000 */
.L_x_2:
[----:B------:R-:W-:-:S00]  /*0170*/  BRA `(.L_x_2) ;  /* 0xfffffffc00fc7947 */ /* 0x000fc0000383ffff */
[----:B------:R-:W-:-:S00]  /*0180*/  NOP ;  /* 0x0000000000007918 */ /* 0x000fc00000000000 */
[----:B------:R-:W-:-:S00]  /*0190*/  NOP ;  /* 0x0000000000007918 */ /* 0x000fc00000000000 */
[----:B------:R-:W-:-:S00]  /*01a0*/  NOP ;  /* 0x0000000000007918 */ /* 0x000fc00000000000 */
[----:B------:R-:W-:-:S00]  /*01b0*/  NOP ;  /* 0x0000000000007918 */ /* 0x000fc00000000000 */
[----:B------:R-:W-:-:S00]  /*01c0*/  NOP ;  /* 0x0000000000007918 */ /* 0x000fc00000000000 */
[----:B------:R-:W-:-:S00]  /*01d0*/  NOP ;  /* 0x0000000000007918 */ /* 0x000fc00000000000 */
[----:B------:R-:W-:-:S00]  /*01e0*/  NOP ;  /* 0x0000000000007918 */ /* 0x000fc00000000000 */
[----:B------:R-:W-:-:S00]  /*01f0*/  NOP ;  /* 0x0000000000007918 */ /* 0x000fc00000000000 */
.L_x_47:


//--------------------- .text._Z7Dev_dotPfS_S_i   --------------------------
	.section	.text._Z7Dev_dotPfS_S_i,"ax",@progbits
	.align	128
        .global         _Z7Dev_dotPfS_S_i
        .type           _Z7Dev_dotPfS_S_i,@function
        .size           _Z7Dev_dotPfS_S_i,(.L_x_48 - _Z7Dev_dotPfS_S_i)
        .other          _Z7Dev_dotPfS_S_i,@"STO_CUDA_ENTRY STV_DEFAULT"
_Z7Dev_dotPfS_S_i:
.text._Z7Dev_dotPfS_S_i:
[----:B------:R-:W-:Y:S01]  /*0000*/  LDC R1, c[0x0][0x37c] ;  /* 0x0000df00ff017b82 */ /* 0x000fe20000000800 */
[----:B------:R-:W0:Y:S01]  /*0010*/  S2R R9, SR_CTAID.X ;  /* 0x0000000000097919 */ /* 0x000e220000002500 */
[----:B------:R-:W0:Y:S06]  /*0020*/  LDCU UR8, c[0x0][0x360] ;  /* 0x00006c00ff0877ac */ /* 0x000e2c0008000800 */
[----:B------:R-:W1:Y:S01]  /*0030*/  LDC.64 R2, c[0x0][0x380] ;  /* 0x0000e000ff027b82 */ /* 0x000e620000000a00 */
[----:B------:R-:W0:Y:S01]  /*0040*/  S2R R8, SR_TID.X ;  /* 0x0000000000087919 */ /* 0x000e220000002100 */
[----:B------:R-:W2:Y:S01]  /*0050*/  LDCU UR4, c[0x0][0x398] ;  /* 0x00007300ff0477ac */ /* 0x000ea20008000800 */
[----:B------:R-:W3:Y:S05]  /*0060*/  LDCU.64 UR6, c[0x0][0x358] ;  /* 0x00006b00ff0677ac */ /* 0x000eea0008000a00 */
[----:B------:R-:W4:Y:S01]  /*0070*/  LDC.64 R4, c[0x0][0x388] ;  /* 0x0000e200ff047b82 */ /* 0x000f220000000a00 */
[----:B0-----:R-:W-:-:S05]  /*0080*/  IMAD R7, R9, UR8, R8 ;  /* 0x0000000809077c24 */ /* 0x001fca000f8e0208 */
[----:B--2---:R-:W-:-:S13]  /*0090*/  ISETP.GE.AND P1, PT, R7, UR4, PT ;  /* 0x0000000407007c0c */ /* 0x004fda000bf26270 */
[----:B-1----:R-:W-:-:S04]  /*00a0*/  @!P1 IMAD.WIDE R2, R7, 0x4, R2 ;  /* 0x0000000407029825 */ /* 0x002fc800078e0202 */
[----:B----4-:R-:W-:Y:S02]  /*00b0*/  @!P1 IMAD.WIDE R4, R7, 0x4, R4 ;  /* 0x0000000407049825 */ /* 0x010fe400078e0204 */
[----:B---3--:R-:W2:Y:S04]  /*00c0*/  @!P1 LDG.E R2, desc[UR6][R2.64] ;  /* 0x0000000602029981 */ /* 0x008ea8000c1e1900 */
[----:B------:R-:W2:Y:S01]  /*00d0*/  @!P1 LDG.E R5, desc[UR6][R4.64] ;  /* 0x0000000604059981 */ /* 0x000ea2000c1e1900 */
[----:B------:R-:W0:Y:S01]  /*00e0*/  S2UR UR5, SR_CgaCtaId ;  /* 0x00000000000579c3 */ /* 0x000e220000008800 */
[----:B------:R-:W-:Y:S01]  /*00f0*/  IMAD.U32 R6, RZ, RZ, UR8 ;  /* 0x00000008ff067e24 */ /* 0x000fe2000f8e00ff */
[----:B------:R-:W-:Y:S01]  /*0100*/  UMOV UR4, 0x400 ;  /* 0x0000040000047882 */ /* 0x000fe20000000000 */
[----:B------:R-:W-:-:S03]  /*0110*/  ISETP.NE.AND P0, PT, R8, RZ, PT ;  /* 0x000000ff0800720c */ /* 0x000fc60003f05270 */
[----:B------:R-:W-:Y:S01]  /*0120*/  ISETP.GE.U32.AND P2, PT, R6, 0x2, PT ;  /* 0x000000020600780c */ /* 0x000fe20003f46070 */
[----:B0-----:R-:W-:-:S06]  /*0130*/  ULEA UR4, UR5, UR4, 0x18 ;  /* 0x0000000405047291 */ /* 0x001fcc000f8ec0ff */
[----:B------:R-:W-:Y:S01]  /*0140*/  LEA R0, R8, UR4, 0x2 ;  /* 0x0000000408007c11 */ /* 0x000fe2000f8e10ff */
[----:B--2---:R-:W-:-:S05]  /*0150*/  @!P1 FMUL R7, R2, R5 ;  /* 0x0000000502079220 */ /* 0x004fca0000400000 */
[----:B------:R0:W-:Y:S01]  /*0160*/  @!P1 STS [R0], R7 ;  /* 0x0000000700009388 */ /* 0x0001e20000000800 */
[----:B------:R-:W-:Y:S06]  /*0170*/  BAR.SYNC.DEFER_BLOCKING 0x0 ;  /* 0x0000000000007b1d */ /* 0x000fec0000010000 */
[----:B------:R-:W-:Y:S05]  /*0180*/  @!P2 BRA `(.L_x_3) ;  /* 0x00000000002ca947 */ /* 0x000fea0003800000 */
.L_x_4:
[----:B------:R-:W-:-:S04]  /*0190*/  SHF.R.U32.HI R5, RZ, 0x1, R6 ;  /* 0x00000001ff057819 */ /* 0x000fc80000011606 */
[----:B------:R-:W-:-:S13]  /*01a0*/  ISETP.GE.U32.AND P1, PT, R8, R5, PT ;  /* 0x000000050800720c */ /* 0x000fda0003f26070 */
[----:B------:R-:W-:Y:S01]  /*01b0*/  @!P1 LEA R2, R5, R0, 0x2 ;  /* 0x0000000005029211 */ /* 0x000fe200078e10ff */
[----:B------:R-:W-:Y:S05]  /*01c0*/  @!P1 LDS R3, [R0] ;  /* 0x0000000000039984 */ /* 0x000fea0000000800 */
[----:B------:R-:W1:Y:S02]  /*01d0*/  @!P1 LDS R2, [R2] ;  /* 0x0000000002029984 */ /* 0x000e640000000800 */
[----:B-1----:R-:W-:-:S05]  /*01e0*/  @!P1 FADD R3, R2, R3 ;  /* 0x0000000302039221 */ /* 0x002fca0000000000 */
[----:B------:R1:W-:Y:S01]  /*01f0*/  @!P1 STS [R0], R3 ;  /* 0x0000000300009388 */ /* 0x0003e20000000800 */
[----:B------:R-:W-:Y:S01]  /*0200*/  BAR.SYNC.DEFER_BLOCKING 0x0 ;  /* 0x0000000000007b1d */ /* 0x000fe20000010000 */
[----:B------:R-:W-:Y:S01]  /*0210*/  ISETP.GT.U32.AND P1, PT, R6, 0x3, PT ;  /* 0x000000030600780c */ /* 0x000fe20003f24070 */
[----:B------:R-:W-:-:S12]  /*0220*/  IMAD.MOV.U32 R6, RZ, RZ, R5 ;  /* 0x000000ffff067224 */ /* 0x000fd800078e0005 */
[----:B-1----:R-:W-:Y:S05]  /*0230*/  @P1 BRA `(.L_x_4) ;  /* 0xfffffffc00d41947 */ /* 0x002fea000383ffff */
.L_x_3:
[----:B------:R-:W-:Y:S05]  /*0240*/  @P0 EXIT ;  /* 0x000000000000094d */ /* 0x000fea0003800000 */
[----:B------:R-:W1:Y:S01]  /*0250*/  S2UR UR5, SR_CgaCtaId ;  /* 0x00000000000579c3 */ /* 0x000e620000008800 */
[----:B------:R-:W-:-:S07]  /*0260*/  UMOV UR4, 0x400 ;  /* 0x0000040000047882 */ /* 0x000fce0000000000 */
[----:B------:R-:W2:Y:S01]  /*0270*/  LDC.64 R2, c[0x0][0x390] ;  /* 0x0000e400ff027b82 */ /* 0x000ea20000000a00 */
[----:B-1----:R-:W-:Y:S01]  /*0280*/  ULEA UR4, UR5, UR4, 0x18 ;  /* 0x0000000405047291 */ /* 0x002fe2000f8ec0ff */
[----:B--2---:R-:W-:-:S08]  /*0290*/  IMAD.WIDE.U32 R2, R9, 0x4, R2 ;  /* 0x0000000409027825 */ /* 0x004fd000078e0002 */
[----:B------:R-:W1:Y:S04]  /*02a0*/  LDS R5, [UR4] ;  /* 0x00000004ff057984 */ /* 0x000e680008000800 */
[----:B-1----:R-:W-:Y:S01]  /*02b0*/  STG.E desc[UR6][R2.64], R5 ;  /* 0x0000000502007986 */ /* 0x002fe2000c101906 */
[----:B------:R-:W-:Y:S05]  /*02c0*/  EXIT ;  /* 0x000000000000794d */ /* 0x000fea0003800000 */
.L_x_5:
        /* <DEDUP_REMOVED lines=11> */
.L_x_48:


//--------------------- .text._Z12assignOnCudaPii --------------------------
	.section	.text._Z12assignOnCudaPii,"ax",@progbits
	.align	128
        .global         _Z12assignOnCudaPii
        .type           _Z12assignOnCudaPii,@function
        .size           _Z12assignOnCudaPii,(.L_x_49 - _Z12assignOnCudaPii)
        .other          _Z12assignOnCudaPii,@"STO_CUDA_ENTRY STV_DEFAULT"
_Z12assignOnCudaPii:
.text._Z12assignOnCudaPii:
[----:B------:R-:W-:Y:S01]  /*0000*/  LDC R1, c[0x0][0x37c] ;  /* 0x0000df00ff017b82 */ /* 0x000fe20000000800 */
[----:B------:R-:W0:Y:S07]  /*0010*/  S2R R0, SR_TID.X ;  /* 0x0000000000007919 */ /* 0x000e2e0000002100 */
[----:B------:R-:W1:Y:S01]  /*0020*/  S2UR UR4, SR_CTAID.X ;  /* 0x00000000000479c3 */ /* 0x000e620000002500 */
[----:B------:R-:W1:Y:S07]  /*0030*/  LDCU UR5, c[0x0][0x360] ;  /* 0x00006c00ff0577ac */ /* 0x000e6e0008000800 */
[----:B------:R-:W2:Y:S01]  /*0040*/  LDC R4, c[0x0][0x388] ;  /* 0x0000e200ff047b82 */ /* 0x000ea20000000800 */
[----:B-1----:R-:W-:Y:S01]  /*0050*/  UIMAD UR4, UR4, UR5, URZ ;  /* 0x00000005040472a4 */ /* 0x002fe2000f8e02ff */
[----:B0-----:R-:W-:Y:S01]  /*0060*/  IMAD.MOV R0, RZ, RZ, -R0 ;  /* 0x000000ffff007224 */ /* 0x001fe200078e0a00 */
[----:B--2---:R-:W-:-:S04]  /*0070*/  ISETP.GE.AND P0, PT, R4, 0x1, PT ;  /* 0x000000010400780c */ /* 0x004fc80003f06270 */
[----:B------:R-:W-:-:S13]  /*0080*/  ISETP.NE.OR P0, PT, R0, UR4, !P0 ;  /* 0x0000000400007c0c */ /* 0x000fda000c705670 */
[----:B------:R-:W-:Y:S05]  /*0090*/  @P0 EXIT ;  /* 0x000000000000094d */ /* 0x000fea0003800000 */
[C---:B------:R-:W-:Y:S01]  /*00a0*/  ISETP.GE.U32.AND P1, PT, R4.reuse, 0x10, PT ;  /* 0x000000100400780c */ /* 0x040fe20003f26070 */
[----:B------:R-:W0:Y:S01]  /*00b0*/  LDCU.64 UR6, c[0x0][0x358] ;  /* 0x00006b00ff0677ac */ /* 0x000e220008000a00 */
[----:B------:R-:W-:Y:S01]  /*00c0*/  LOP3.LUT R8, R4, 0xf, RZ, 0xc0, !PT ;  /* 0x0000000f04087812 */ /* 0x000fe200078ec0ff */
[----:B------:R-:W-:-:S03]  /*00d0*/  IMAD.MOV.U32 R0, RZ, RZ, RZ ;  /* 0x000000ffff007224 */ /* 0x000fc600078e00ff */
[----:B------:R-:W-:-:S07]  /*00e0*/  ISETP.NE.AND P0, PT, R8, RZ, PT ;  /* 0x000000ff0800720c */ /* 0x000fce0003f05270 */
[----:B------:R-:W-:Y:S06]  /*00f0*/  @!P1 BRA `(.L_x_6) ;  /* 0x0000000000b49947 */ /* 0x000fec0003800000 */
[----:B------:R-:W1:Y:S01]  /*0100*/  LDCU.64 UR4, c[0x0][0x380] ;  /* 0x00007000ff0477ac */ /* 0x000e620008000a00 */
[----:B------:R-:W-:Y:S01]  /*0110*/  HFMA2 R5, -RZ, RZ, 0, 0 ;  /* 0x00000000ff057431 */ /* 0x000fe200000001ff */
[----:B------:R-:W-:Y:S01]  /*0120*/  LOP3.LUT R0, R4, 0x7ffffff0, RZ, 0xc0, !PT ;  /* 0x7ffffff004007812 */ /* 0x000fe200078ec0ff */
[----:B-1----:R-:W-:-:S04]  /*0130*/  UIADD3 UR4, UP0, UPT, UR4, 0x20, URZ ;  /* 0x0000002004047890 */ /* 0x002fc8000ff1e0ff */
[----:B------:R-:W-:Y:S02]  /*0140*/  UIADD3.X UR5, UPT, UPT, URZ, UR5, URZ, UP0, !UPT ;  /* 0x00000005ff057290 */ /* 0x000fe400087fe4ff */
[----:B------:R-:W-:-:S04]  /*0150*/  IMAD.U32 R6, RZ, RZ, UR4 ;  /* 0x00000004ff067e24 */ /* 0x000fc8000f8e00ff */
[----:B------:R-:W-:-:S07]  /*0160*/  IMAD.U32 R17, RZ, RZ, UR5 ;  /* 0x00000005ff117e24 */ /* 0x000fce000f8e00ff */
.L_x_7:
[----:B---3--:R-:W-:Y:S01]  /*0170*/  MOV R2, R6 ;  /* 0x0000000600027202 */ /* 0x008fe20000000f00 */
[----:B------:R-:W-:Y:S01]  /*0180*/  IMAD.MOV.U32 R3, RZ, RZ, R17 ;  /* 0x000000ffff037224 */ /* 0x000fe200078e0011 */
[C---:B------:R-:W-:Y:S01]  /*0190*/  IADD3 R9, PT, PT, R5.reuse, 0x2, RZ ;  /* 0x0000000205097810 */ /* 0x040fe20007ffe0ff */
[C---:B------:R-:W-:Y:S01]  /*01a0*/  VIADD R7, R5.reuse, 0x1 ;  /* 0x0000000105077836 */ /* 0x040fe20000000000 */
[C---:B------:R-:W-:Y:S01]  /*01b0*/  IADD3 R15, PT, PT, R5.reuse, 0x5, RZ ;  /* 0x00000005050f7810 */ /* 0x040fe20007ffe0ff */
[C---:B------:R-:W-:Y:S01]  /*01c0*/  VIADD R11, R5.reuse, 0x3 ;  /* 0x00000003050b7836 */ /* 0x040fe20000000000 */
[C---:B------:R-:W-:Y:S01]  /*01d0*/  IADD3 R21, PT, PT, R5.reuse, 0x8, RZ ;  /* 0x0000000805157810 */ /* 0x040fe20007ffe0ff */
[C---:B------:R-:W-:Y:S01]  /*01e0*/  VIADD R13, R5.reuse, 0x4 ;  /* 0x00000004050d7836 */ /* 0x040fe20000000000 */
[----:B0-----:R0:W-:Y:S01]  /*01f0*/  STG.E desc[UR6][R2.64+-0x1c], R7 ;  /* 0xffffe40702007986 */ /* 0x0011e2000c101906 */
[C---:B------:R-:W-:Y:S01]  /*0200*/  VIADD R17, R5.reuse, 0x6 ;  /* 0x0000000605117836 */ /* 0x040fe20000000000 */
[----:B------:R-:W-:Y:S01]  /*0210*/  IADD3 R6, P2, PT, R2, 0x40, RZ ;  /* 0x0000004002067810 */ /* 0x000fe20007f5e0ff */
[C---:B------:R-:W-:Y:S01]  /*0220*/  VIADD R19, R5.reuse, 0x7 ;  /* 0x0000000705137836 */ /* 0x040fe20000000000 */
[----:B------:R1:W-:Y:S01]  /*0230*/  STG.E desc[UR6][R2.64+-0x18], R9 ;  /* 0xffffe80902007986 */ /* 0x0003e2000c101906 */
[----:B------:R-:W-:-:S02]  /*0240*/  VIADD R23, R5, 0x9 ;  /* 0x0000000905177836 */ /* 0x000fc40000000000 */
[C---:B------:R-:W-:Y:S01]  /*0250*/  VIADD R25, R5.reuse, 0xa ;  /* 0x0000000a05197836 */ /* 0x040fe20000000000 */
[----:B------:R2:W-:Y:S04]  /*0260*/  STG.E desc[UR6][R2.64+-0x14], R11 ;  /* 0xffffec0b02007986 */ /* 0x0005e8000c101906 */
[----:B------:R3:W-:Y:S01]  /*0270*/  STG.E desc[UR6][R2.64+-0x10], R13 ;  /* 0xfffff00d02007986 */ /* 0x0007e2000c101906 */
[----:B0-----:R-:W-:-:S03]  /*0280*/  IADD3 R7, PT, PT, R5, 0xb, RZ ;  /* 0x0000000b05077810 */ /* 0x001fc60007ffe0ff */
[----:B------:R0:W-:Y:S01]  /*0290*/  STG.E desc[UR6][R2.64+-0xc], R15 ;  /* 0xfffff40f02007986 */ /* 0x0001e2000c101906 */
[C---:B-1----:R-:W-:Y:S02]  /*02a0*/  VIADD R9, R5.reuse, 0xc ;  /* 0x0000000c05097836 */ /* 0x042fe40000000000 */
[C---:B--2---:R-:W-:Y:S01]  /*02b0*/  VIADD R11, R5.reuse, 0xd ;  /* 0x0000000d050b7836 */ /* 0x044fe20000000000 */
[----:B------:R1:W-:Y:S01]  /*02c0*/  STG.E desc[UR6][R2.64+-0x20], R5 ;  /* 0xffffe00502007986 */ /* 0x0003e2000c101906 */
[----:B---3--:R-:W-:-:S03]  /*02d0*/  IADD3 R13, PT, PT, R5, 0xe, RZ ;  /* 0x0000000e050d7810 */ /* 0x008fc60007ffe0ff */
[----:B------:R2:W-:Y:S01]  /*02e0*/  STG.E desc[UR6][R2.64+-0x8], R17 ;  /* 0xfffff81102007986 */ /* 0x0005e2000c101906 */
[----:B0-----:R-:W-:-:S03]  /*02f0*/  VIADD R15, R5, 0xf ;  /* 0x0000000f050f7836 */ /* 0x001fc60000000000 */
[----:B------:R3:W-:Y:S01]  /*0300*/  STG.E desc[UR6][R2.64+-0x4], R19 ;  /* 0xfffffc1302007986 */ /* 0x0007e2000c101906 */
[----:B-1----:R-:W-:-:S03]  /*0310*/  VIADD R5, R5, 0x10 ;  /* 0x0000001005057836 */ /* 0x002fc60000000000 */
[----:B------:R3:W-:Y:S01]  /*0320*/  STG.E desc[UR6][R2.64], R21 ;  /* 0x0000001502007986 */ /* 0x0007e2000c101906 */
[----:B--2---:R-:W-:-:S03]  /*0330*/  IADD3.X R17, PT, PT, RZ, R3, RZ, P2, !PT ;  /* 0x00000003ff117210 */ /* 0x004fc600017fe4ff */
[----:B------:R3:W-:Y:S01]  /*0340*/  STG.E desc[UR6][R2.64+0x4], R23 ;  /* 0x0000041702007986 */ /* 0x0007e2000c101906 */
[----:B------:R-:W-:-:S03]  /*0350*/  ISETP.NE.AND P1, PT, R5, R0, PT ;  /* 0x000000000500720c */ /* 0x000fc60003f25270 */
[----:B------:R3:W-:Y:S04]  /*0360*/  STG.E desc[UR6][R2.64+0x8], R25 ;  /* 0x0000081902007986 */ /* 0x0007e8000c101906 */
[----:B------:R3:W-:Y:S04]  /*0370*/  STG.E desc[UR6][R2.64+0xc], R7 ;  /* 0x00000c0702007986 */ /* 0x0007e8000c101906 */
[----:B------:R3:W-:Y:S04]  /*0380*/  STG.E desc[UR6][R2.64+0x10], R9 ;  /* 0x0000100902007986 */ /* 0x0007e8000c101906 */
[----:B------:R3:W-:Y:S04]  /*0390*/  STG.E desc[UR6][R2.64+0x14], R11 ;  /* 0x0000140b02007986 */ /* 0x0007e8000c101906 */
[----:B------:R3:W-:Y:S04]  /*03a0*/  STG.E desc[UR6][R2.64+0x18], R13 ;  /* 0x0000180d02007986 */ /* 0x0007e8000c101906 */
[----:B------:R3:W-:Y:S01]  /*03b0*/  STG.E desc[UR6][R2.64+0x1c], R15 ;  /* 0x00001c0f02007986 */ /* 0x0007e2000c101906 */
[----:B------:R-:W-:Y:S05]  /*03c0*/  @P1 BRA `(.L_x_7) ;  /* 0xfffffffc00681947 */ /* 0x000fea000383ffff */
.L_x_6:
[----:B0-----:R-:W-:Y:S05]  /*03d0*/  @!P0 EXIT ;  /* 0x000000000000894d */ /* 0x001fea0003800000 */
[----:B------:R-:W-:Y:S02]  /*03e0*/  ISETP.GE.U32.AND P0, PT, R8, 0x8, PT ;  /* 0x000000080800780c */ /* 0x000fe40003f06070 */
[----:B------:R-:W-:-:S04]  /*03f0*/  LOP3.LUT R6, R4, 0x7, RZ, 0xc0, !PT ;  /* 0x0000000704067812 */ /* 0x000fc800078ec0ff */
[----:B------:R-:W-:-:S07]  /*0400*/  ISETP.NE.AND P1, PT, R6, RZ, PT ;  /* 0x000000ff0600720c */ /* 0x000fce0003f25270 */
[----:B------:R-:W-:Y:S06]  /*0410*/  @!P0 BRA `(.L_x_8) ;  /* 0x0000000000488947 */ /* 0x000fec0003800000 */
[----:B---3--:R-:W0:Y:S01]  /*0420*/  LDC.64 R2, c[0x0][0x380] ;  /* 0x0000e000ff027b82 */ /* 0x008e220000000a00 */
[C---:B------:R-:W-:Y:S01]  /*0430*/  VIADD R5, R0.reuse, 0x1 ;  /* 0x0000000100057836 */ /* 0x040fe20000000000 */
[C---:B------:R-:W-:Y:S01]  /*0440*/  IADD3 R9, PT, PT, R0.reuse, 0x3, RZ ;  /* 0x0000000300097810 */ /* 0x040fe20007ffe0ff */
[C---:B------:R-:W-:Y:S01]  /*0450*/  VIADD R7, R0.reuse, 0x2 ;  /* 0x0000000200077836 */ /* 0x040fe20000000000 */
[C---:B------:R-:W-:Y:S01]  /*0460*/  IADD3 R15, PT, PT, R0.reuse, 0x6, RZ ;  /* 0x00000006000f7810 */ /* 0x040fe20007ffe0ff */
[C---:B------:R-:W-:Y:S02]  /*0470*/  VIADD R11, R0.reuse, 0x4 ;  /* 0x00000004000b7836 */ /* 0x040fe40000000000 */
[C---:B------:R-:W-:Y:S02]  /*0480*/  VIADD R13, R0.reuse, 0x5 ;  /* 0x00000005000d7836 */ /* 0x040fe40000000000 */
[C---:B------:R-:W-:Y:S02]  /*0490*/  VIADD R17, R0.reuse, 0x7 ;  /* 0x0000000700117836 */ /* 0x040fe40000000000 */
[----:B0-----:R-:W-:-:S05]  /*04a0*/  IMAD.WIDE.U32 R2, R0, 0x4, R2 ;  /* 0x0000000400027825 */ /* 0x001fca00078e0002 */
[----:B------:R-:W-:Y:S04]  /*04b0*/  STG.E desc[UR6][R2.64+0x4], R5 ;  /* 0x0000040502007986 */ /* 0x000fe8000c101906 */
[----:B------:R-:W-:Y:S04]  /*04c0*/  STG.E desc[UR6][R2.64+0x8], R7 ;  /* 0x0000080702007986 */ /* 0x000fe8000c101906 */
[----:B------:R-:W-:Y:S04]  /*04d0*/  STG.E desc[UR6][R2.64+0xc], R9 ;  /* 0x00000c0902007986 */ /* 0x000fe8000c101906 */
[----:B------:R-:W-:Y:S04]  /*04e0*/  STG.E desc[UR6][R2.64+0x10], R11 ;  /* 0x0000100b02007986 */ /* 0x000fe8000c101906 */
[----:B------:R-:W-:Y:S04]  /*04f0*/  STG.E desc[UR6][R2.64+0x14], R13 ;  /* 0x0000140d02007986 */ /* 0x000fe8000c101906 */
[----:B------:R-:W-:Y:S04]  /*0500*/  STG.E desc[UR6][R2.64+0x18], R15 ;  /* 0x0000180f02007986 */ /* 0x000fe8000c101906 */
[----:B------:R-:W-:Y:S04]  /*0510*/  STG.E desc[UR6][R2.64+0x1c], R17 ;  /* 0x00001c1102007986 */ /* 0x000fe8000c101906 */
[----:B------:R0:W-:Y:S02]  /*0520*/  STG.E desc[UR6][R2.64], R0 ;  /* 0x0000000002007986 */ /* 0x0001e4000c101906 */
[----:B0-----:R-:W-:-:S07]  /*0530*/  IADD3 R0, PT, PT, R0, 0x8, RZ ;  /* 0x0000000800007810 */ /* 0x001fce0007ffe0ff */
.L_x_8:
[----:B------:R-:W-:Y:S05]  /*0540*/  @!P1 EXIT ;  /* 0x000000000000994d */ /* 0x000fea0003800000 */
[----:B------:R-:W-:Y:S02]  /*0550*/  ISETP.GE.U32.AND P0, PT, R6, 0x4, PT ;  /* 0x000000040600780c */ /* 0x000fe40003f06070 */
[----:B------:R-:W-:-:S04]  /*0560*/  LOP3.LUT R4, R4, 0x3, RZ, 0xc0, !PT ;  /* 0x0000000304047812 */ /* 0x000fc800078ec0ff */
[----:B------:R-:W-:-:S07]  /*0570*/  ISETP.NE.AND P1, PT, R4, RZ, PT ;  /* 0x000000ff0400720c */ /* 0x000fce0003f25270 */
[----:B------:R-:W-:Y:S06]  /*0580*/  @!P0 BRA `(.L_x_9) ;  /* 0x0000000000288947 */ /* 0x000fec0003800000 */
[----:B---3--:R-:W0:Y:S01]  /*0590*/  LDC.64 R2, c[0x0][0x380] ;  /* 0x0000e000ff027b82 */ /* 0x008e220000000a00 */
[C---:B------:R-:W-:Y:S01]  /*05a0*/  VIADD R5, R0.reuse, 0x1 ;  /* 0x0000000100057836 */ /* 0x040fe20000000000 */
[C---:B------:R-:W-:Y:S01]  /*05b0*/  IADD3 R7, PT, PT, R0.reuse, 0x2, RZ ;  /* 0x0000000200077810 */ /* 0x040fe20007ffe0ff */
[C---:B------:R-:W-:Y:S02]  /*05c0*/  VIADD R9, R0.reuse, 0x3 ;  /* 0x0000000300097836 */ /* 0x040fe40000000000 */
[----:B0-----:R-:W-:-:S05]  /*05d0*/  IMAD.WIDE.U32 R2, R0, 0x4, R2 ;  /* 0x0000000400027825 */ /* 0x001fca00078e0002 */
[----:B------:R-:W-:Y:S04]  /*05e0*/  STG.E desc[UR6][R2.64+0x4], R5 ;  /* 0x0000040502007986 */ /* 0x000fe8000c101906 */
[----:B------:R-:W-:Y:S04]  /*05f0*/  STG.E desc[UR6][R2.64+0x8], R7 ;  /* 0x0000080702007986 */ /* 0x000fe8000c101906 */
[----:B------:R-:W-:Y:S04]  /*0600*/  STG.E desc[UR6][R2.64+0xc], R9 ;  /* 0x00000c0902007986 */ /* 0x000fe8000c101906 */
[----:B------:R0:W-:Y:S02]  /*0610*/  STG.E desc[UR6][R2.64], R0 ;  /* 0x0000000002007986 */ /* 0x0001e4000c101906 */
[----:B0-----:R-:W-:-:S07]  /*0620*/  IADD3 R0, PT, PT, R0, 0x4, RZ ;  /* 0x0000000400007810 */ /* 0x001fce0007ffe0ff */
.L_x_9:
[----:B------:R-:W-:Y:S05]  /*0630*/  @!P1 EXIT ;  /* 0x000000000000994d */ /* 0x000fea0003800000 */
[----:B---3--:R-:W0:Y:S01]  /*0640*/  LDC.64 R2, c[0x0][0x380] ;  /* 0x0000e000ff027b82 */ /* 0x008e220000000a00 */
[----:B------:R-:W-:Y:S02]  /*0650*/  IMAD.MOV R4, RZ, RZ, -R4 ;  /* 0x000000ffff047224 */ /* 0x000fe400078e0a04 */
[----:B0-----:R-:W-:-:S07]  /*0660*/  IMAD.WIDE.U32 R2, R0, 0x4, R2 ;  /* 0x0000000400027825 */ /* 0x001fce00078e0002 */
.L_x_10:
[----:B------:R-:W-:Y:S01]  /*0670*/  IADD3 R4, PT, PT, R4, 0x1, RZ ;  /* 0x0000000104047810 */ /* 0x000fe20007ffe0ff */
[----:B------:R0:W-:Y:S03]  /*0680*/  STG.E desc[UR6][R2.64], R0 ;  /* 0x0000000002007986 */ /* 0x0001e6000c101906 */
[----:B------:R-:W-:Y:S02]  /*0690*/  ISETP.NE.AND P0, PT, R4, RZ, PT ;  /* 0x000000ff0400720c */ /* 0x000fe40003f05270 */
[----:B0-----:R-:W-:Y:S01]  /*06a0*/  IADD3 R2, P1, PT, R2, 0x4, RZ ;  /* 0x0000000402027810 */ /* 0x001fe20007f3e0ff */
[----:B------:R-:W-:-:S03]  /*06b0*/  VIADD R0, R0, 0x1 ;  /* 0x0000000100007836 */ /* 0x000fc60000000000 */
[----:B------:R-:W-:-:S07]  /*06c0*/  IADD3.X R3, PT, PT, RZ, R3, RZ, P1, !PT ;  /* 0x00000003ff037210 */ /* 0x000fce0000ffe4ff */
[----:B------:R-:W-:Y:S05]  /*06d0*/  @P0 BRA `(.L_x_10) ;  /* 0xfffffffc00e40947 */ /* 0x000fea000383ffff */
[----:B------:R-:W-:Y:S05]  /*06e0*/  EXIT ;  /* 0x000000000000794d */ /* 0x000fea0003800000 */
.L_x_11:
        /* <DEDUP_REMOVED lines=9> */
.L_x_49:


//--------------------- .text._Z11printOnCudaPii  --------------------------
	.section	.text._Z11printOnCudaPii,"ax",@progbits
	.align	128
        .global         _Z11printOnCudaPii
        .type           _Z11printOnCudaPii,@function
        .size           _Z11printOnCudaPii,(.L_x_50 - _Z11printOnCudaPii)
        .other          _Z11printOnCudaPii,@"STO_CUDA_ENTRY STV_DEFAULT"
_Z11printOnCudaPii:
.text._Z11printOnCudaPii:
[----:B------:R-:W0:Y:S01]  /*0000*/  LDC R1, c[0x0][0x37c] ;  /* 0x0000df00ff017b82 */ /* 0x000e220000000800 */
[----:B------:R-:W1:Y:S07]  /*0010*/  S2R R0, SR_TID.X ;  /* 0x0000000000007919 */ /* 0x000e6e0000002100 */
[----:B------:R-:W2:Y:S01]  /*0020*/  S2UR UR4, SR_CTAID.X ;  /* 0x00000000000479c3 */ /* 0x000ea20000002500 */
[----:B------:R-:W3:Y:S01]  /*0030*/  LDCU UR7, c[0x0][0x2fc] ;  /* 0x00005f80ff0777ac */ /* 0x000ee20008000800 */
[----:B0-----:R-:W-:Y:S01]  /*0040*/  VIADD R1, R1, 0xfffffff8 ;  /* 0xfffffff801017836 */ /* 0x001fe20000000000 */
[----:B------:R-:W2:Y:S05]  /*0050*/  LDCU UR5, c[0x0][0x360] ;  /* 0x00006c00ff0577ac */ /* 0x000eaa0008000800 */
[----:B------:R-:W0:Y:S01]  /*0060*/  LDC R3, c[0x0][0x388] ;  /* 0x0000e200ff037b82 */ /* 0x000e220000000800 */
[----:B------:R-:W4:Y:S01]  /*0070*/  LDCU UR6, c[0x0][0x2f8] ;  /* 0x00005f00ff0677ac */ /* 0x000f220008000800 */
[----:B--2---:R-:W-:Y:S01]  /*0080*/  UIMAD UR4, UR4, UR5, URZ ;  /* 0x00000005040472a4 */ /* 0x004fe2000f8e02ff */
[----:B----4-:R-:W-:Y:S01]  /*0090*/  IADD3 R19, P1, PT, R1, UR6, RZ ;  /* 0x0000000601137c10 */ /* 0x010fe2000ff3e0ff */
[----:B-1----:R-:W-:Y:S01]  /*00a0*/  IMAD.MOV R0, RZ, RZ, -R0 ;  /* 0x000000ffff007224 */ /* 0x002fe200078e0a00 */
[----:B0-----:R-:W-:-:S02]  /*00b0*/  ISETP.GE.AND P0, PT, R3, 0x1, PT ;  /* 0x000000010300780c */ /* 0x001fc40003f06270 */
[----:B---3--:R-:W-:Y:S02]  /*00c0*/  IADD3.X R18, PT, PT, RZ, UR7, RZ, P1, !PT ;  /* 0x00000007ff127c10 */ /* 0x008fe40008ffe4ff */
[----:B------:R-:W-:-:S13]  /*00d0*/  ISETP.NE.OR P0, PT, R0, UR4, !P0 ;  /* 0x0000000400007c0c */ /* 0x000fda000c705670 */
[----:B------:R-:W-:Y:S05]  /*00e0*/  @P0 EXIT ;  /* 0x000000000000094d */ /* 0x000fea0003800000 */
[C---:B------:R-:W-:Y:S01]  /*00f0*/  ISETP.GE.U32.AND P0, PT, R3.reuse, 0x10, PT ;  /* 0x000000100300780c */ /* 0x040fe20003f06070 */
[----:B------:R-:W0:Y:S01]  /*0100*/  LDCU.64 UR36, c[0x0][0x358] ;  /* 0x00006b00ff2477ac */ /* 0x000e220008000a00 */
[----:B------:R-:W-:Y:S01]  /*0110*/  LOP3.LUT R25, R3, 0xf, RZ, 0xc0, !PT ;  /* 0x0000000f03197812 */ /* 0x000fe200078ec0ff */
[----:B------:R-:W-:-:S10]  /*0120*/  IMAD.MOV.U32 R2, RZ, RZ, RZ ;  /* 0x000000ffff027224 */ /* 0x000fd400078e00ff */
[----:B------:R-:W-:Y:S05]  /*0130*/  @!P0 BRA `(.L_x_12) ;  /* 0x0000000800f88947 */ /* 0x000fea0003800000 */
[----:B------:R-:W1:Y:S01]  /*0140*/  LDCU.64 UR4, c[0x0][0x380] ;  /* 0x00007000ff0477ac */ /* 0x000e620008000a00 */
[----:B------:R-:W-:Y:S01]  /*0150*/  BSSY.RECONVERGENT B6, `(.L_x_12) ;  /* 0x00000bc000067945 */ /* 0x000fe20003800200 */
[----:B------:R-:W-:Y:S01]  /*0160*/  LOP3.LUT R2, R3, 0x7ffffff0, RZ, 0xc0, !PT ;  /* 0x7ffffff003027812 */ /* 0x000fe200078ec0ff */
[----:B------:R-:W-:Y:S01]  /*0170*/  IMAD.MOV.U32 R22, RZ, RZ, RZ ;  /* 0x000000ffff167224 */ /* 0x000fe200078e00ff */
[----:B-1----:R-:W-:-:S04]  /*0180*/  UIADD3 UR4, UP0, UPT, UR4, 0x20, URZ ;  /* 0x0000002004047890 */ /* 0x002fc8000ff1e0ff */
[----:B------:R-:W-:Y:S02]  /*0190*/  UIADD3.X UR5, UPT, UPT, URZ, UR5, URZ, UP0, !UPT ;  /* 0x00000005ff057290 */ /* 0x000fe400087fe4ff */
[----:B------:R-:W-:-:S04]  /*01a0*/  MOV R16, UR4 ;  /* 0x0000000400107c02 */ /* 0x000fc80008000f00 */
[----:B------:R-:W-:-:S07]  /*01b0*/  IMAD.U32 R17, RZ, RZ, UR5 ;  /* 0x00000005ff117e24 */ /* 0x000fce000f8e00ff */
.L_x_29:
[----:B0-----:R-:W2:Y:S01]  /*01c0*/  LDG.E R23, desc[UR36][R16.64+-0x20] ;  /* 0xffffe02410177981 */ /* 0x001ea2000c1e1900 */
[----:B------:R-:W-:Y:S01]  /*01d0*/  MOV R24, 0x8 ;  /* 0x0000000800187802 */ /* 0x000fe20000000f00 */
[----:B------:R-:W0:Y:S01]  /*01e0*/  LDCU.64 UR4, c[0x4][URZ] ;  /* 0x01000000ff0477ac */ /* 0x000e220008000a00 */
[----:B------:R-:W-:Y:S02]  /*01f0*/  IMAD.MOV.U32 R6, RZ, RZ, R19 ;  /* 0x000000ffff067224 */ /* 0x000fe400078e0013 */
[----:B------:R1:W3:Y:S01]  /*0200*/  LDC.64 R8, c[0x4][R24] ;  /* 0x0100000018087b82 */ /* 0x0002e20000000a00 */
[----:B------:R-:W-:Y:S02]  /*0210*/  IMAD.MOV.U32 R7, RZ, RZ, R18 ;  /* 0x000000ffff077224 */ /* 0x000fe400078e0012 */
[----:B0-----:R-:W-:Y:S01]  /*0220*/  IMAD.U32 R4, RZ, RZ, UR4 ;  /* 0x00000004ff047e24 */ /* 0x001fe2000f8e00ff */
[----:B------:R-:W-:Y:S01]  /*0230*/  MOV R5, UR5 ;  /* 0x0000000500057c02 */ /* 0x000fe20008000f00 */
[----:B--23--:R1:W-:Y:S06]  /*0240*/  STL.64 [R1], R22 ;  /* 0x0000001601007387 */ /* 0x00c3ec0000100a00 */
[----:B------:R-:W-:-:S07]  /*0250*/  LEPC R20, `(.L_x_13) ;  /* 0x000000001014794e */ /* 0x000fce0000000000 */
[----:B-1----:R-:W-:Y:S05]  /*0260*/  CALL.ABS.NOINC R8 ;  /* 0x0000000008007343 */ /* 0x002fea0003c00000 */
.L_x_13:
[----:B------:R-:W2:Y:S01]  /*0270*/  LDG.E R11, desc[UR36][R16.64+-0x1c] ;  /* 0xffffe424100b7981 */ /* 0x000ea2000c1e1900 */
[----:B------:R-:W-:Y:S01]  /*0280*/  IADD3 R10, PT, PT, R22, 0x1, RZ ;  /* 0x00000001160a7810 */ /* 0x000fe20007ffe0ff */
[----:B------:R0:W1:Y:S01]  /*0290*/  LDC.64 R8, c[0x4][R24] ;  /* 0x0100000018087b82 */ /* 0x0000620000000a00 */
[----:B------:R-:W3:Y:S01]  /*02a0*/  LDCU.64 UR4, c[0x4][URZ] ;  /* 0x01000000ff0477ac */ /* 0x000ee20008000a00 */
[----:B------:R-:W-:Y:S01]  /*02b0*/  MOV R6, R19 ;  /* 0x0000001300067202 */ /* 0x000fe20000000f00 */
[----:B------:R-:W-:Y:S02]  /*02c0*/  IMAD.MOV.U32 R7, RZ, RZ, R18 ;  /* 0x000000ffff077224 */ /* 0x000fe400078e0012 */
[----:B---3--:R-:W-:Y:S02]  /*02d0*/  IMAD.U32 R4, RZ, RZ, UR4 ;  /* 0x00000004ff047e24 */ /* 0x008fe4000f8e00ff */
[----:B------:R-:W-:Y:S01]  /*02e0*/  IMAD.U32 R5, RZ, RZ, UR5 ;  /* 0x00000005ff057e24 */ /* 0x000fe2000f8e00ff */
[----:B-12---:R0:W-:Y:S06]  /*02f0*/  STL.64 [R1], R10 ;  /* 0x0000000a01007387 */ /* 0x0061ec0000100a00 */
[----:B------:R-:W-:-:S07]  /*0300*/  LEPC R20, `(.L_x_14) ;  /* 0x000000001014794e */ /* 0x000fce0000000000 */
[----:B0-----:R-:W-:Y:S05]  /*0310*/  CALL.ABS.NOINC R8 ;  /* 0x0000000008007343 */ /* 0x001fea0003c00000 */
.L_x_14:
[----:B------:R-:W2:Y:S01]  /*0320*/  LDG.E R11, desc[UR36][R16.64+-0x18] ;  /* 0xffffe824100b7981 */ /* 0x000ea2000c1e1900 */
[----:B------:R-:W-:Y:S01]  /*0330*/  VIADD R10, R22, 0x2 ;  /* 0x00000002160a7836 */ /* 0x000fe20000000000 */
[----:B------:R0:W1:Y:S01]  /*0340*/  LDC.64 R8, c[0x4][R24] ;  /* 0x0100000018087b82 */ /* 0x0000620000000a00 */
[----:B------:R-:W3:Y:S01]  /*0350*/  LDCU.64 UR4, c[0x4][URZ] ;  /* 0x01000000ff0477ac */ /* 0x000ee20008000a00 */
[----:B------:R-:W-:Y:S01]  /*0360*/  IMAD.MOV.U32 R6, RZ, RZ, R19 ;  /* 0x000000ffff067224 */ /* 0x000fe200078e0013 */
[----:B------:R-:W-:Y:S02]  /*0370*/  MOV R7, R18 ;  /* 0x0000001200077202 */ /* 0x000fe40000000f00 */
[----:B---3--:R-:W-:Y:S01]  /*0380*/  MOV R4, UR4 ;  /* 0x0000000400047c02 */ /* 0x008fe20008000f00 */
[----:B------:R-:W-:Y:S01]  /*0390*/  IMAD.U32 R5, RZ, RZ, UR5 ;  /* 0x00000005ff057e24 */ /* 0x000fe2000f8e00ff */
[----:B-12---:R0:W-:Y:S06]  /*03a0*/  STL.64 [R1], R10 ;  /* 0x0000000a01007387 */ /* 0x0061ec0000100a00 */
[----:B------:R-:W-:-:S07]  /*03b0*/  LEPC R20, `(.L_x_15) ;  /* 0x000000001014794e */ /* 0x000fce0000000000 */
[----:B0-----:R-:W-:Y:S05]  /*03c0*/  CALL.ABS.NOINC R8 ;  /* 0x0000000008007343 */ /* 0x001fea0003c00000 */
.L_x_15:
[----:B------:R-:W2:Y:S01]  /*03d0*/  LDG.E R11, desc[UR36][R16.64+-0x14] ;  /* 0xffffec24100b7981 */ /* 0x000ea2000c1e1900 */
[----:B------:R-:W-:Y:S01]  /*03e0*/  VIADD R10, R22, 0x3 ;  /* 0x00000003160a7836 */ /* 0x000fe20000000000 */
[----:B------:R0:W1:Y:S01]  /*03f0*/  LDC.64 R8, c[0x4][R24] ;  /* 0x0100000018087b82 */ /* 0x0000620000000a00 */
[----:B------:R-:W3:Y:S01]  /*0400*/  LDCU.64 UR4, c[0x4][URZ] ;  /* 0x01000000ff0477ac */ /* 0x000ee20008000a00 */
[----:B------:R-:W-:Y:S02]  /*0410*/  IMAD.MOV.U32 R6, RZ, RZ, R19 ;  /* 0x000000ffff067224 */ /* 0x000fe400078e0013 */
[----:B------:R-:W-:Y:S02]  /*0420*/  IMAD.MOV.U32 R7, RZ, RZ, R18 ;  /* 0x000000ffff077224 */ /* 0x000fe400078e0012 */
[----:B---3--:R-:W-:Y:S01]  /*0430*/  IMAD.U32 R4, RZ, RZ, UR4 ;  /* 0x00000004ff047e24 */ /* 0x008fe2000f8e00ff */
[----:B------:R-:W-:Y:S01]  /*0440*/  MOV R5, UR5 ;  /* 0x0000000500057c02 */ /* 0x000fe20008000f00 */
[----:B-12---:R0:W-:Y:S06]  /*0450*/  STL.64 [R1], R10 ;  /* 0x0000000a01007387 */ /* 0x0061ec0000100a00 */
[----:B------:R-:W-:-:S07]  /*0460*/  LEPC R20, `(.L_x_16) ;  /* 0x000000001014794e */ /* 0x000fce0000000000 */
[----:B0-----:R-:W-:Y:S05]  /*0470*/  CALL.ABS.NOINC R8 ;  /* 0x0000000008007343 */ /* 0x001fea0003c00000 */
.L_x_16:
        /* <DEDUP_REMOVED lines=11> */
.L_x_17:
        /* <DEDUP_REMOVED lines=11> */
.L_x_18:
        /* <DEDUP_REMOVED lines=11> */
.L_x_19:
        /* <DEDUP_REMOVED lines=11> */
.L_x_20:
        /* <DEDUP_REMOVED lines=11> */
.L_x_21:
        /* <DEDUP_REMOVED lines=11> */
.L_x_22:
        /* <DEDUP_REMOVED lines=11> */
.L_x_23:
        /* <DEDUP_REMOVED lines=11> */
.L_x_24:
        /* <DEDUP_REMOVED lines=11> */
.L_x_25:
        /* <DEDUP_REMOVED lines=11> */
.L_x_26:
        /* <DEDUP_REMOVED lines=11> */
.L_x_27:
        /* <DEDUP_REMOVED lines=11> */
.L_x_28:
[----:B------:R-:W-:Y:S02]  /*0cc0*/  IADD3 R22, PT, PT, R22, 0x10, RZ ;  /* 0x0000001016167810 */ /* 0x000fe40007ffe0ff */
[----:B------:R-:W-:Y:S02]  /*0cd0*/  IADD3 R16, P1, PT, R16, 0x40, RZ ;  /* 0x0000004010107810 */ /* 0x000fe40007f3e0ff */
[----:B------:R-:W-:-:S03]  /*0ce0*/  ISETP.NE.AND P0, PT, R22, R2, PT ;  /* 0x000000021600720c */ /* 0x000fc60003f05270 */
[----:B------:R-:W-:-:S10]  /*0cf0*/  IMAD.X R17, RZ, RZ, R17, P1 ;  /* 0x000000ffff117224 */ /* 0x000fd400008e0611 */
[----:B------:R-:W-:Y:S05]  /*0d00*/  @P0 BRA `(.L_x_29) ;  /* 0xfffffff4002c0947 */ /* 0x000fea000383ffff */
[----:B------:R-:W-:Y:S05]  /*0d10*/  BSYNC.RECONVERGENT B6 ;  /* 0x0000000000067941 */ /* 0x000fea0003800200 */
.L_x_12:
[----:B------:R-:W-:-:S13]  /*0d20*/  ISETP.NE.AND P0, PT, R25, RZ, PT ;  /* 0x000000ff1900720c */ /* 0x000fda0003f05270 */
[----:B0-----:R-:W-:Y:S05]  /*0d30*/  @!P0 EXIT ;  /* 0x000000000000894d */ /* 0x001fea0003800000 */
[----:B------:R-:W0:Y:S01]  /*0d40*/  LDC R23, c[0x0][0x388] ;  /* 0x0000e200ff177b82 */ /* 0x000e220000000800 */
[----:B------:R-:W-:Y:S02]  /*0d50*/  ISETP.GE.U32.AND P0, PT, R25, 0x8, PT ;  /* 0x000000081900780c */ /* 0x000fe40003f06070 */
[----:B0-----:R-:W-:-:S11]  /*0d60*/  LOP3.LUT R23, R23, 0x7, RZ, 0xc0, !PT ;  /* 0x0000000717177812 */ /* 0x001fd600078ec0ff */
[----:B------:R-:W-:Y:S05]  /*0d70*/  @!P0 BRA `(.L_x_30) ;  /* 0x00000004006c8947 */ /* 0x000fea0003800000 */
[----:B------:R-:W0:Y:S01]  /*0d80*/  LDC.64 R16, c[0x0][0x380] ;  /* 0x0000e000ff107b82 */ /* 0x000e220000000a00 */
[----:B------:R-:W-:Y:S01]  /*0d90*/  MOV R22, 0x8 ;  /* 0x0000000800167802 */ /* 0x000fe20000000f00 */
[----:B------:R-:W1:Y:S01]  /*0da0*/  LDCU.64 UR4, c[0x4][URZ] ;  /* 0x01000000ff0477ac */ /* 0x000e620008000a00 */
[----:B0-----:R-:W-:-:S05]  /*0db0*/  IMAD.WIDE.U32 R16, R2, 0x4, R16 ;  /* 0x0000000402107825 */ /* 0x001fca00078e0010 */
[----:B------:R-:W2:Y:S01]  /*0dc0*/  LDG.E R3, desc[UR36][R16.64] ;  /* 0x0000002410037981 */ /* 0x000ea2000c1e1900 */
[----:B------:R0:W3:Y:S01]  /*0dd0*/  LDC.64 R8, c[0x4][R22] ;  /* 0x0100000016087b82 */ /* 0x0000e20000000a00 */
[----:B-1----:R-:W-:Y:S01]  /*0de0*/  IMAD.U32 R4, RZ, RZ, UR4 ;  /* 0x00000004ff047e24 */ /* 0x002fe2000f8e00ff */
[----:B------:R-:W-:Y:S01]  /*0df0*/  MOV R5, UR5 ;  /* 0x0000000500057c02 */ /* 0x000fe20008000f00 */
[----:B------:R-:W-:Y:S02]  /*0e00*/  IMAD.MOV.U32 R6, RZ, RZ, R19 ;  /* 0x000000ffff067224 */ /* 0x000fe400078e0013 */
[----:B------:R-:W-:Y:S01]  /*0e10*/  IMAD.MOV.U32 R7, RZ, RZ, R18 ;  /* 0x000000ffff077224 */ /* 0x000fe200078e0012 */
[----:B--23--:R0:W-:Y:S06]  /*0e20*/  STL.64 [R1], R2 ;  /* 0x0000000201007387 */ /* 0x00c1ec0000100a00 */
[----:B------:R-:W-:-:S07]  /*0e30*/  LEPC R20, `(.L_x_31) ;  /* 0x000000001014794e */ /* 0x000fce0000000000 */
[----:B0-----:R-:W-:Y:S05]  /*0e40*/  CALL.ABS.NOINC R8 ;  /* 0x0000000008007343 */ /* 0x001fea0003c00000 */
.L_x_31:
        /* <DEDUP_REMOVED lines=11> */
.L_x_32:
        /* <DEDUP_REMOVED lines=11> */
.L_x_33:
        /* <DEDUP_REMOVED lines=11> */
.L_x_34:
        /* <DEDUP_REMOVED lines=11> */
.L_x_35:
        /* <DEDUP_REMOVED lines=11> */
.L_x_36:
        /* <DEDUP_REMOVED lines=11> */
.L_x_37:
        /* <DEDUP_REMOVED lines=11> */
.L_x_38:
[----:B------:R-:W-:-:S07]  /*1320*/  VIADD R2, R2, 0x8 ;  /* 0x0000000802027836 */ /* 0x000fce0000000000 */
.L_x_30:
[----:B------:R-:W-:-:S13]  /*1330*/  ISETP.NE.AND P0, PT, R23, RZ, PT ;  /* 0x000000ff1700720c */ /* 0x000fda0003f05270 */
[----:B------:R-:W-:Y:S05]  /*1340*/  @!P0 EXIT ;  /* 0x000000000000894d */ /* 0x000fea0003800000 */
        /* <DEDUP_REMOVED lines=10> */
[----:B-1----:R-:W-:Y:S01]  /*13f0*/  MOV R4, UR4 ;  /* 0x0000000400047c02 */ /* 0x002fe20008000f00 */
[----:B------:R-:W-:Y:S01]  /*1400*/  IMAD.U32 R5, RZ, RZ, UR5 ;  /* 0x00000005ff057e24 */ /* 0x000fe2000f8e00ff */
[----:B------:R-:W-:Y:S01]  /*1410*/  MOV R7, R18 ;  /* 0x0000001200077202 */ /* 0x000fe20000000f00 */
[----:B------:R-:W-:Y:S01]  /*1420*/  IMAD.MOV.U32 R6, RZ, RZ, R19 ;  /* 0x000000ffff067224 */ /* 0x000fe200078e0013 */
[----:B--23--:R0:W-:Y:S06]  /*1430*/  STL.64 [R1], R2 ;  /* 0x0000000201007387 */ /* 0x00c1ec0000100a00 */
[----:B------:R-:W-:-:S07]  /*1440*/  LEPC R20, `(.L_x_40) ;  /* 0x000000001014794e */ /* 0x000fce0000000000 */
[----:B0-----:R-:W-:Y:S05]  /*1450*/  CALL.ABS.NOINC R8 ;  /* 0x0000000008007343 */ /* 0x001fea0003c00000 */
.L_x_40:
        /* <DEDUP_REMOVED lines=11> */
.L_x_41:
[----:B------:R-:W2:Y:S01]  /*1510*/  LDG.E R11, desc[UR36][R16.64+0x8] ;  /* 0x00000824100b7981 */ /* 0x000ea2000c1e1900 */
[----:B------:R-:W-:Y:S01]  /*1520*/  IADD3 R10, PT, PT, R2, 0x2, RZ ;  /* 0x00000002020a7810 */ /* 0x000fe20007ffe0ff */
[----:B------:R0:W1:Y:S01]  /*1530*/  LDC.64 R8, c[0x4][R22] ;  /* 0x0100000016087b82 */ /* 0x0000620000000a00 */
[----:B------:R-:W3:Y:S01]  /*1540*/  LDCU.64 UR4, c[0x4][URZ] ;  /* 0x01000000ff0477ac */ /* 0x000ee20008000a00 */
[----:B------:R-:W-:Y:S01]  /*1550*/  IMAD.MOV.U32 R6, RZ, RZ, R19 ;  /* 0x000000ffff067224 */ /* 0x000fe200078e0013 */
[----:B------:R-:W-:Y:S01]  /*1560*/  MOV R7, R18 ;  /* 0x0000001200077202 */ /* 0x000fe20000000f00 */
[----:B---3--:R-:W-:Y:S01]  /*1570*/  IMAD.U32 R4, RZ, RZ, UR4 ;  /* 0x00000004ff047e24 */ /* 0x008fe2000f8e00ff */
[----:B------:R-:W-:Y:S01]  /*1580*/  MOV R5, UR5 ;  /* 0x0000000500057c02 */ /* 0x000fe20008000f00 */
[----:B-12---:R0:W-:Y:S06]  /*1590*/  STL.64 [R1], R10 ;  /* 0x0000000a01007387 */ /* 0x0061ec0000100a00 */
[----:B------:R-:W-:-:S07]  /*15a0*/  LEPC R20, `(.L_x_42) ;  /* 0x000000001014794e */ /* 0x000fce0000000000 */
[----:B0-----:R-:W-:Y:S05]  /*15b0*/  CALL.ABS.NOINC R8 ;  /* 0x0000000008007343 */ /* 0x001fea0003c00000 */
.L_x_42:
[----:B------:R-:W2:Y:S01]  /*15c0*/  LDG.E R9, desc[UR36][R16.64+0xc] ;  /* 0x00000c2410097981 */ /* 0x000ea2000c1e1900 */
[----:B------:R-:W-:Y:S01]  /*15d0*/  VIADD R8, R2, 0x3 ;  /* 0x0000000302087836 */ /* 0x000fe20000000000 */
[----:B------:R0:W1:Y:S01]  /*15e0*/  LDC.64 R10, c[0x4][R22] ;  /* 0x01000000160a7b82 */ /* 0x0000620000000a00 */
[----:B------:R-:W3:Y:S01]  /*15f0*/  LDCU.64 UR4, c[0x4][URZ] ;  /* 0x01000000ff0477ac */ /* 0x000ee20008000a00 */
[----:B------:R-:W-:Y:S01]  /*1600*/  MOV R6, R19 ;  /* 0x0000001300067202 */ /* 0x000fe20000000f00 */
[----:B------:R-:W-:Y:S01]  /*1610*/  IMAD.MOV.U32 R7, RZ, RZ, R18 ;  /* 0x000000ffff077224 */ /* 0x000fe200078e0012 */
[----:B---3--:R-:W-:Y:S01]  /*1620*/  MOV R4, UR4 ;  /* 0x0000000400047c02 */ /* 0x008fe20008000f00 */
[----:B------:R-:W-:Y:S01]  /*1630*/  IMAD.U32 R5, RZ, RZ, UR5 ;  /* 0x00000005ff057e24 */ /* 0x000fe2000f8e00ff */
[----:B-12---:R0:W-:Y:S06]  /*1640*/  STL.64 [R1], R8 ;  /* 0x0000000801007387 */ /* 0x0061ec0000100a00 */
[----:B------:R-:W-:-:S07]  /*1650*/  LEPC R20, `(.L_x_43) ;  /* 0x000000001014794e */ /* 0x000fce0000000000 */
[----:B0-----:R-:W-:Y:S05]  /*1660*/  CALL.ABS.NOINC R10 ;  /* 0x000000000a007343 */ /* 0x001fea0003c00000 */
.L_x_43:
[----:B------:R-:W-:-:S07]  /*1670*/  IADD3 R2, PT, PT, R2, 0x4, RZ ;  /* 0x0000000402027810 */ /* 0x000fce0007ffe0ff */
.L_x_39:
[----:B------:R-:W-:-:S13]  /*1680*/  ISETP.NE.AND P0, PT, R23, RZ, PT ;  /* 0x000000ff1700720c */ /* 0x000fda0003f05270 */
[----:B------:R-:W-:Y:S05]  /*1690*/  @!P0 EXIT ;  /* 0x000000000000894d */ /* 0x000fea0003800000 */
[----:B------:R-:W0:Y:S01]  /*16a0*/  LDC.64 R4, c[0x0][0x380] ;  /* 0x0000e000ff047b82 */ /* 0x000e220000000a00 */
[----:B------:R-:W-:Y:S02]  /*16b0*/  IMAD.MOV R16, RZ, RZ, -R23 ;  /* 0x000000ffff107224 */ /* 0x000fe400078e0a17 */
[----:B0-----:R-:W-:-:S04]  /*16c0*/  IMAD.WIDE.U32 R4, R2, 0x4, R4 ;  /* 0x0000000402047825 */ /* 0x001fc800078e0004 */
[----:B------:R-:W-:Y:S01]  /*16d0*/  IMAD.MOV.U32 R17, RZ, RZ, R5 ;  /* 0x000000ffff117224 */ /* 0x000fe200078e0005 */
[----:B------:R-:W-:-:S07]  /*16e0*/  MOV R22, R4 ;  /* 0x0000000400167202 */ /* 0x000fce0000000f00 */
.L_x_45:
[----:B------:R-:W-:Y:S01]  /*16f0*/  MOV R10, R22 ;  /* 0x00000016000a7202 */ /* 0x000fe20000000f00 */
[----:B------:R-:W-:Y:S01]  /*1700*/  IMAD.MOV.U32 R11, RZ, RZ, R17 ;  /* 0x000000ffff0b7224 */ /* 0x000fe200078e0011 */
[----:B------:R-:W-:Y:S01]  /*1710*/  MOV R8, 0x8 ;  /* 0x0000000800087802 */ /* 0x000fe20000000f00 */
[----:B------:R-:W0:Y:S03]  /*1720*/  LDCU.64 UR4, c[0x4][URZ] ;  /* 0x01000000ff0477ac */ /* 0x000e260008000a00 */
[----:B------:R-:W2:Y:S01]  /*1730*/  LDG.E R3, desc[UR36][R10.64] ;  /* 0x000000240a037981 */ /* 0x000ea2000c1e1900 */
[----:B------:R-:W-:Y:S01]  /*1740*/  IADD3 R16, PT, PT, R16, 0x1, RZ ;  /* 0x0000000110107810 */ /* 0x000fe20007ffe0ff */
[----:B------:R-:W1:Y:S01]  /*1750*/  LDC.64 R8, c[0x4][R8] ;  /* 0x0100000008087b82 */ /* 0x000e620000000a00 */
[----:B------:R-:W-:Y:S01]  /*1760*/  IMAD.MOV.U32 R6, RZ, RZ, R19 ;  /* 0x000000ffff067224 */ /* 0x000fe200078e0013 */
[----:B------:R-:W-:-:S02]  /*1770*/  MOV R7, R18 ;  /* 0x0000001200077202 */ /* 0x000fc40000000f00 */
[----:B------:R-:W-:-:S04]  /*1780*/  ISETP.NE.AND P0, PT, R16, RZ, PT ;  /* 0x000000ff1000720c */ /* 0x000fc80003f05270 */
[----:B------:R-:W-:Y:S01]  /*1790*/  P2R R23, PR, RZ, 0x1 ;  /* 0x00000001ff177803 */ /* 0x000fe20000000000 */
[----:B0-----:R-:W-:Y:S01]  /*17a0*/  IMAD.U32 R4, RZ, RZ, UR4 ;  /* 0x00000004ff047e24 */ /* 0x001fe2000f8e00ff */
[----:B------:R-:W-:Y:S01]  /*17b0*/  MOV R5, UR5 ;  /* 0x0000000500057c02 */ /* 0x000fe20008000f00 */
[----:B-12---:R0:W-:Y:S06]  /*17c0*/  STL.64 [R1], R2 ;  /* 0x0000000201007387 */ /* 0x0061ec0000100a00 */
[----:B------:R-:W-:-:S07]  /*17d0*/  LEPC R20, `(.L_x_44) ;  /* 0x000000001014794e */ /* 0x000fce0000000000 */
[----:B0-----:R-:W-:Y:S05]  /*17e0*/  CALL.ABS.NOINC R8 ;  /* 0x0000000008007343 */ /* 0x001fea0003c00000 */
.L_x_44:
[----:B------:R-:W-:Y:S01]  /*17f0*/  ISETP.NE.AND P6, PT, R23, RZ, PT ;  /* 0x000000ff1700720c */ /* 0x000fe20003fc5270 */
[----:B------:R-:W-:Y:S01]  /*1800*/  VIADD R2, R2, 0x1 ;  /* 0x0000000102027836 */ /* 0x000fe20000000000 */
[----:B------:R-:W-:-:S04]  /*1810*/  IADD3 R22, P0, PT, R22, 0x4, RZ ;  /* 0x0000000416167810 */ /* 0x000fc80007f1e0ff */
[----:B------:R-:W-:-:S07]  /*1820*/  IADD3.X R17, PT, PT, RZ, R17, RZ, P0, !PT ;  /* 0x00000011ff117210 */ /* 0x000fce00007fe4ff */
[----:B------:R-:W-:Y:S05]  /*1830*/  @P6 BRA `(.L_x_45) ;  /* 0xfffffffc00ac6947 */ /* 0x000fea000383ffff */
[----:B------:R-:W-:Y:S05]  /*1840*/  EXIT ;  /* 0x000000000000794d */ /* 0x000fea0003800000 */
.L_x_46:
        /* <DEDUP_REMOVED lines=11> */
.L_x_50:


//--------------------- .nv.global.init           --------------------------
	.section	.nv.global.init,"aw",@progbits
.nv.global.init:
	.type		$str,@object
	.size		$str,(.L_0 - $str)
$str:
        /*0000*/ 	.byte	0x46, 0x72, 0x6f, 0x6d, 0x20, 0x43, 0x55, 0x44, 0x41, 0x20, 0x64, 0x61, 0x74, 0x61, 0x5b, 0x25
        /*0010*/ 	.byte	0x64, 0x5d, 0x20, 0x3d, 0x20, 0x25, 0x64, 0x0a, 0x00
.L_0:


//--------------------- .nv.shared.reserved.0     --------------------------
	.section	.nv.shared.reserved.0,"aw",@nobits
	.weak		__nv_reservedSMEM_offset_0_alias
	.size		__nv_reservedSMEM_offset_0_alias, 0, 64
	.other		__nv_reservedSMEM_offset_0_alias,@"STO_CUDA_RESERVED_SHARED STV_DEFAULT"
__nv_reservedSMEM_offset_0_alias:
	.zero		0
	.zero		64


//--------------------- .nv.shared._Z7Dev_dotPfS_S_i --------------------------
	.section	.nv.shared._Z7Dev_dotPfS_S_i,"aw",@nobits
	.sectionflags	@""
	.align	4
.nv.shared._Z7Dev_dotPfS_S_i:
	.zero		3072


//--------------------- .nv.constant0._Z12add_cuda_intPiS_S_i --------------------------
	.section	.nv.constant0._Z12add_cuda_intPiS_S_i,"a",@progbits
	.sectionflags	@""
	.align	4
.nv.constant0._Z12add_cuda_intPiS_S_i:
	.zero		924


//--------------------- .nv.constant0._Z7Dev_dotPfS_S_i --------------------------
	.section	.nv.constant0._Z7Dev_dotPfS_S_i,"a",@progbits
	.sectionflags	@""
	.align	4
.nv.constant0._Z7Dev_dotPfS_S_i:
	.zero		924


//--------------------- .nv.constant0._Z12assignOnCudaPii --------------------------
	.section	.nv.constant0._Z12assignOnCudaPii,"a",@progbits
	.sectionflags	@""
	.align	4
.nv.constant0._Z12assignOnCudaPii:
	.zero		908


//--------------------- .nv.constant0._Z11printOnCudaPii --------------------------
	.section	.nv.constant0._Z11printOnCudaPii,"a",@progbits
	.sectionflags	@""
	.align	4
.nv.constant0._Z11printOnCudaPii:
	.zero		908


//--------------------- SYMBOLS --------------------------

	.type		.nv.reservedSmem.offset0,@object
	.size		.nv.reservedSmem.offset0,0x4
	.type		.nv.reservedSmem.cap,@object
	.size		.nv.reservedSmem.cap,0x4
	.type		vprintf,@function
